	.target	sm_90a

	.elftype	@"ET_EXEC"


//--------------------- .note.nv.tkinfo           --------------------------
	.section	.note.nv.tkinfo,"",@"SHT_NOTE"
	.sectionflags	@"SHF_NOTE_NV_TKINFO"
	.tkinfo
        /*0018*/ 	.word	0x00000002
        /*0030*/ 	.string	""
        /*0030*/ 	.string	"ptxas"
        /*0030*/ 	.string	"Cuda compilation tools, release 13.0, V13.0.88"
        /*0030*/ 	.string	"Build cuda_13.0.r13.0/compiler.36424714_0"
        /*0030*/ 	.string	"-arch sm_90a -m 64 "



//--------------------- .note.nv.cuinfo           --------------------------
	.section	.note.nv.cuinfo,"",@"SHT_NOTE"
	.sectionflags	@"SHF_NOTE_NV_CUINFO"
        /*0018*/ 	.short	0x0002
        /*001a*/ 	.short	0x005a
        /*001c*/ 	.short	0x0082
	.zero		2


//--------------------- .nv.info                  --------------------------
	.section	.nv.info,"",@"SHT_CUDA_INFO"
	.align	4


	//----- nvinfo : EIATTR_REGCOUNT
	.align		4
        /*0000*/ 	.byte	0x04, 0x2f
        /*0002*/ 	.short	(.L_12 - .L_11)
	.align		4
.L_11:
        /*0004*/ 	.word	index@(_ZN7cutlass13device_kernelIN5flash19enable_sm80_to_sm89INS1_16FlashAttnFwdSm80INS1_25CollectiveMainloopFwdSm80ILi8ELi1ELb0EN4cute5tupleIJNS5_1CILi128EEENS7_ILi48EEENS7_ILi256EEEEEELi256ENS_10bfloat16_tEfNS_4arch4Sm80ELb1ELb0ELb0ELb1ELb1ELb1ELb1ELb1EEENS1_21CollectiveEpilogueFwdINS6_IJS8_SA_S9_EEENS6_IJNS7_ILi1EEESI_SI_EEESC_SE_Li256ELb1ELb1ELb1ELb0EEENS1_36VarlenDynamicPersistentTileSchedulerILi128ELi48ELi256ELi256ELb1ELb1ELb0ELb1ELb1ELb1EEEEEEEEEvNT_6ParamsE)
        /*0008*/ 	.word	0x00000004


	//----- nvinfo : EIATTR_FRAME_SIZE
	.align		4
.L_12:
        /*000c*/ 	.byte	0x04, 0x11
        /*000e*/ 	.short	(.L_14 - .L_13)
	.align		4
.L_13:
        /*0010*/ 	.word	index@(_ZN7cutlass13device_kernelIN5flash19enable_sm80_to_sm89INS1_16FlashAttnFwdSm80INS1_25CollectiveMainloopFwdSm80ILi8ELi1ELb0EN4cute5tupleIJNS5_1CILi128EEENS7_ILi48EEENS7_ILi256EEEEEELi256ENS_10bfloat16_tEfNS_4arch4Sm80ELb1ELb0ELb0ELb1ELb1ELb1ELb1ELb1EEENS1_21CollectiveEpilogueFwdINS6_IJS8_SA_S9_EEENS6_IJNS7_ILi1EEESI_SI_EEESC_SE_Li256ELb1ELb1ELb1ELb0EEENS1_36VarlenDynamicPersistentTileSchedulerILi128ELi48ELi256ELi256ELb1ELb1ELb0ELb1ELb1ELb1EEEEEEEEEvNT_6ParamsE)
        /*0014*/ 	.word	0x00000000


	//----- nvinfo : EIATTR_REGCOUNT
	.align		4
.L_14:
        /*0018*/ 	.byte	0x04, 0x2f
        /*001a*/ 	.short	(.L_16 - .L_15)
	.align		4
.L_15:
        /*001c*/ 	.word	index@(_ZN7cutlass13device_kernelIN5flash19enable_sm80_to_sm89INS1_16FlashAttnFwdSm80INS1_25CollectiveMainloopFwdSm80ILi8ELi1ELb0EN4cute5tupleIJNS5_1CILi128EEENS7_ILi64EEENS7_ILi256EEEEEELi256ENS_10bfloat16_tEfNS_4arch4Sm80ELb1ELb0ELb0ELb1ELb1ELb0ELb1ELb1EEENS1_21CollectiveEpilogueFwdINS6_IJS8_SA_S9_EEENS6_IJNS7_ILi1EEESI_SI_EEESC_SE_Li256ELb1ELb1ELb1ELb0EEENS1_36VarlenDynamicPersistentTileSchedulerILi128ELi64ELi256ELi256ELb1ELb1ELb0ELb1ELb1ELb1EEEEEEEEEvNT_6ParamsE)
        /*0020*/ 	.word	0x00000004


	//----- nvinfo : EIATTR_FRAME_SIZE
	.align		4
.L_16:
        /*0024*/ 	.byte	0x04, 0x11
        /*0026*/ 	.short	(.L_18 - .L_17)
	.align		4
.L_17:
        /*0028*/ 	.word	index@(_ZN7cutlass13device_kernelIN5flash19enable_sm80_to_sm89INS1_16FlashAttnFwdSm80INS1_25CollectiveMainloopFwdSm80ILi8ELi1ELb0EN4cute5tupleIJNS5_1CILi128EEENS7_ILi64EEENS7_ILi256EEEEEELi256ENS_10bfloat16_tEfNS_4arch4Sm80ELb1ELb0ELb0ELb1ELb1ELb0ELb1ELb1EEENS1_21CollectiveEpilogueFwdINS6_IJS8_SA_S9_EEENS6_IJNS7_ILi1EEESI_SI_EEESC_SE_Li256ELb1ELb1ELb1ELb0EEENS1_36VarlenDynamicPersistentTileSchedulerILi128ELi64ELi256ELi256ELb1ELb1ELb0ELb1ELb1ELb1EEEEEEEEEvNT_6ParamsE)
        /*002c*/ 	.word	0x00000000


	//----- nvinfo : EIATTR_REGCOUNT
	.align		4
.L_18:
        /*0030*/ 	.byte	0x04, 0x2f
        /*0032*/ 	.short	(.L_20 - .L_19)
	.align		4
.L_19:
        /*0034*/ 	.word	index@(_ZN7cutlass13device_kernelIN5flash19enable_sm80_to_sm89INS1_16FlashAttnFwdSm80INS1_25CollectiveMainloopFwdSm80ILi8ELi1ELb0EN4cute5tupleIJNS5_1CILi128EEENS7_ILi96EEENS7_ILi256EEEEEELi256ENS_10bfloat16_tEfNS_4arch4Sm80ELb1ELb0ELb0ELb0ELb1ELb0ELb1ELb1EEENS1_21CollectiveEpilogueFwdINS6_IJS8_SA_S9_EEENS6_IJNS7_ILi1EEESI_SI_EEESC_SE_Li256ELb0ELb1ELb1ELb0EEENS1_30DynamicPersistentTileSchedulerILi256ELi256ELb1ELb1ELb0EEEEEEEEEvNT_6ParamsE)
        /*0038*/ 	.word	0x00000004


	//----- nvinfo : EIATTR_FRAME_SIZE
	.align		4
.L_20:
        /*003c*/ 	.byte	0x04, 0x11
        /*003e*/ 	.short	(.L_22 - .L_21)
	.align		4
.L_21:
        /*0040*/ 	.word	index@(_ZN7cutlass13device_kernelIN5flash19enable_sm80_to_sm89INS1_16FlashAttnFwdSm80INS1_25CollectiveMainloopFwdSm80ILi8ELi1ELb0EN4cute5tupleIJNS5_1CILi128EEENS7_ILi96EEENS7_ILi256EEEEEELi256ENS_10bfloat16_tEfNS_4arch4Sm80ELb1ELb0ELb0ELb0ELb1ELb0ELb1ELb1EEENS1_21CollectiveEpilogueFwdINS6_IJS8_SA_S9_EEENS6_IJNS7_ILi1EEESI_SI_EEESC_SE_Li256ELb0ELb1ELb1ELb0EEENS1_30DynamicPersistentTileSchedulerILi256ELi256ELb1ELb1ELb0EEEEEEEEEvNT_6ParamsE)
        /*0044*/ 	.word	0x00000000


	//----- nvinfo : EIATTR_REGCOUNT
	.align		4
.L_22:
        /*0048*/ 	.byte	0x04, 0x2f
        /*004a*/ 	.short	(.L_24 - .L_23)
	.align		4
.L_23:
        /*004c*/ 	.word	index@(_ZN7cutlass13device_kernelIN5flash19enable_sm80_to_sm89INS1_16FlashAttnFwdSm80INS1_25CollectiveMainloopFwdSm80ILi8ELi1ELb0EN4cute5tupleIJNS5_1CILi128EEENS7_ILi48EEENS7_ILi256EEEEEELi256ENS_10bfloat16_tEfNS_4arch4Sm80ELb0ELb1ELb0ELb1ELb1ELb1ELb1ELb1EEENS1_21CollectiveEpilogueFwdINS6_IJS8_SA_S9_EEENS6_IJNS7_ILi1EEESI_SI_EEESC_SE_Li256ELb1ELb1ELb1ELb0EEENS1_36VarlenDynamicPersistentTileSchedulerILi128ELi48ELi256ELi256ELb1ELb1ELb0ELb1ELb0ELb1EEEEEEEEEvNT_6ParamsE)
        /*0050*/ 	.word	0x00000004


	//----- nvinfo : EIATTR_FRAME_SIZE
	.align		4
.L_24:
        /*0054*/ 	.byte	0x04, 0x11
        /*0056*/ 	.short	(.L_26 - .L_25)
	.align		4
.L_25:
        /*0058*/ 	.word	index@(_ZN7cutlass13device_kernelIN5flash19enable_sm80_to_sm89INS1_16FlashAttnFwdSm80INS1_25CollectiveMainloopFwdSm80ILi8ELi1ELb0EN4cute5tupleIJNS5_1CILi128EEENS7_ILi48EEENS7_ILi256EEEEEELi256ENS_10bfloat16_tEfNS_4arch4Sm80ELb0ELb1ELb0ELb1ELb1ELb1ELb1ELb1EEENS1_21CollectiveEpilogueFwdINS6_IJS8_SA_S9_EEENS6_IJNS7_ILi1EEESI_SI_EEESC_SE_Li256ELb1ELb1ELb1ELb0EEENS1_36VarlenDynamicPersistentTileSchedulerILi128ELi48ELi256ELi256ELb1ELb1ELb0ELb1ELb0ELb1EEEEEEEEEvNT_6ParamsE)
        /*005c*/ 	.word	0x00000000


	//----- nvinfo : EIATTR_REGCOUNT
	.align		4
.L_26:
        /*0060*/ 	.byte	0x04, 0x2f
        /*0062*/ 	.short	(.L_28 - .L_27)
	.align		4
.L_27:
        /*0064*/ 	.word	index@(_ZN7cutlass13device_kernelIN5flash19enable_sm80_to_sm89INS1_16FlashAttnFwdSm80INS1_25CollectiveMainloopFwdSm80ILi8ELi1ELb0EN4cute5tupleIJNS5_1CILi128EEENS7_ILi64EEENS7_ILi256EEEEEELi256ENS_10bfloat16_tEfNS_4arch4Sm80ELb0ELb1ELb0ELb1ELb1ELb0ELb1ELb1EEENS1_21CollectiveEpilogueFwdINS6_IJS8_SA_S9_EEENS6_IJNS7_ILi1EEESI_SI_EEESC_SE_Li256ELb1ELb1ELb1ELb0EEENS1_36VarlenDynamicPersistentTileSchedulerILi128ELi64ELi256ELi256ELb1ELb1ELb0ELb1ELb0ELb1EEEEEEEEEvNT_6ParamsE)
        /*0068*/ 	.word	0x00000004


	//----- nvinfo : EIATTR_FRAME_SIZE
	.align		4
.L_28:
        /*006c*/ 	.byte	0x04, 0x11
        /*006e*/ 	.short	(.L_30 - .L_29)
	.align		4
.L_29:
        /*0070*/ 	.word	index@(_ZN7cutlass13device_kernelIN5flash19enable_sm80_to_sm89INS1_16FlashAttnFwdSm80INS1_25CollectiveMainloopFwdSm80ILi8ELi1ELb0EN4cute5tupleIJNS5_1CILi128EEENS7_ILi64EEENS7_ILi256EEEEEELi256ENS_10bfloat16_tEfNS_4arch4Sm80ELb0ELb1ELb0ELb1ELb1ELb0ELb1ELb1EEENS1_21CollectiveEpilogueFwdINS6_IJS8_SA_S9_EEENS6_IJNS7_ILi1EEESI_SI_EEESC_SE_Li256ELb1ELb1ELb1ELb0EEENS1_36VarlenDynamicPersistentTileSchedulerILi128ELi64ELi256ELi256ELb1ELb1ELb0ELb1ELb0ELb1EEEEEEEEEvNT_6ParamsE)
        /*0074*/ 	.word	0x00000000


	//----- nvinfo : EIATTR_REGCOUNT
	.align		4
.L_30:
        /*0078*/ 	.byte	0x04, 0x2f
        /*007a*/ 	.short	(.L_32 - .L_31)
	.align		4
.L_31:
        /*007c*/ 	.word	index@(_ZN7cutlass13device_kernelIN5flash19enable_sm80_to_sm89INS1_16FlashAttnFwdSm80INS1_25CollectiveMainloopFwdSm80ILi8ELi1ELb0EN4cute5tupleIJNS5_1CILi128EEENS7_ILi64EEENS7_ILi256EEEEEELi256ENS_10bfloat16_tEfNS_4arch4Sm80ELb0ELb1ELb0ELb0ELb1ELb0ELb1ELb1EEENS1_21CollectiveEpilogueFwdINS6_IJS8_SA_S9_EEENS6_IJNS7_ILi1EEESI_SI_EEESC_SE_Li256ELb0ELb1ELb1ELb0EEENS1_19SingleTileSchedulerILb0ELb1ELb1ELi128EEEEEEEEEvNT_6ParamsE)
        /*0080*/ 	.word	0x00000004


	//----- nvinfo : EIATTR_FRAME_SIZE
	.align		4
.L_32:
        /*0084*/ 	.byte	0x04, 0x11
        /*0086*/ 	.short	(.L_34 - .L_33)
	.align		4
.L_33:
        /*0088*/ 	.word	index@(_ZN7cutlass13device_kernelIN5flash19enable_sm80_to_sm89INS1_16FlashAttnFwdSm80INS1_25CollectiveMainloopFwdSm80ILi8ELi1ELb0EN4cute5tupleIJNS5_1CILi128EEENS7_ILi64EEENS7_ILi256EEEEEELi256ENS_10bfloat16_tEfNS_4arch4Sm80ELb0ELb1ELb0ELb0ELb1ELb0ELb1ELb1EEENS1_21CollectiveEpilogueFwdINS6_IJS8_SA_S9_EEENS6_IJNS7_ILi1EEESI_SI_EEESC_SE_Li256ELb0ELb1ELb1ELb0EEENS1_19SingleTileSchedulerILb0ELb1ELb1ELi128EEEEEEEEEvNT_6ParamsE)
        /*008c*/ 	.word	0x00000000


	//----- nvinfo : EIATTR_REGCOUNT
	.align		4
.L_34:
        /*0090*/ 	.byte	0x04, 0x2f
        /*0092*/ 	.short	(.L_36 - .L_35)
	.align		4
.L_35:
        /*0094*/ 	.word	index@(_ZN7cutlass13device_kernelIN5flash19enable_sm80_to_sm89INS1_16FlashAttnFwdSm80INS1_25CollectiveMainloopFwdSm80ILi8ELi1ELb0EN4cute5tupleIJNS5_1CILi128EEENS7_ILi48EEENS7_ILi256EEEEEELi256ENS_10bfloat16_tEfNS_4arch4Sm80ELb0ELb0ELb0ELb1ELb1ELb1ELb1ELb1EEENS1_21CollectiveEpilogueFwdINS6_IJS8_SA_S9_EEENS6_IJNS7_ILi1EEESI_SI_EEESC_SE_Li256ELb1ELb1ELb1ELb0EEENS1_36VarlenDynamicPersistentTileSchedulerILi128ELi48ELi256ELi256ELb1ELb1ELb0ELb0ELb1ELb1EEEEEEEEEvNT_6ParamsE)
        /*0098*/ 	.word	0x00000004


	//----- nvinfo : EIATTR_FRAME_SIZE
	.align		4
.L_36:
        /*009c*/ 	.byte	0x04, 0x11
        /*009e*/ 	.short	(.L_38 - .L_37)
	.align		4
.L_37:
        /*00a0*/ 	.word	index@(_ZN7cutlass13device_kernelIN5flash19enable_sm80_to_sm89INS1_16FlashAttnFwdSm80INS1_25CollectiveMainloopFwdSm80ILi8ELi1ELb0EN4cute5tupleIJNS5_1CILi128EEENS7_ILi48EEENS7_ILi256EEEEEELi256ENS_10bfloat16_tEfNS_4arch4Sm80ELb0ELb0ELb0ELb1ELb1ELb1ELb1ELb1EEENS1_21CollectiveEpilogueFwdINS6_IJS8_SA_S9_EEENS6_IJNS7_ILi1EEESI_SI_EEESC_SE_Li256ELb1ELb1ELb1ELb0EEENS1_36VarlenDynamicPersistentTileSchedulerILi128ELi48ELi256ELi256ELb1ELb1ELb0ELb0ELb1ELb1EEEEEEEEEvNT_6ParamsE)
        /*00a4*/ 	.word	0x00000000


	//----- nvinfo : EIATTR_REGCOUNT
	.align		4
.L_38:
        /*00a8*/ 	.byte	0x04, 0x2f
        /*00aa*/ 	.short	(.L_40 - .L_39)
	.align		4
.L_39:
        /*00ac*/ 	.word	index@(_ZN7cutlass13device_kernelIN5flash19enable_sm80_to_sm89INS1_16FlashAttnFwdSm80INS1_25CollectiveMainloopFwdSm80ILi8ELi1ELb0EN4cute5tupleIJNS5_1CILi128EEENS7_ILi64EEENS7_ILi256EEEEEELi256ENS_10bfloat16_tEfNS_4arch4Sm80ELb0ELb0ELb0ELb1ELb1ELb0ELb1ELb1EEENS1_21CollectiveEpilogueFwdINS6_IJS8_SA_S9_EEENS6_IJNS7_ILi1EEESI_SI_EEESC_SE_Li256ELb1ELb1ELb1ELb0EEENS1_36VarlenDynamicPersistentTileSchedulerILi128ELi64ELi256ELi256ELb1ELb1ELb0ELb0ELb1ELb1EEEEEEEEEvNT_6ParamsE)
        /*00b0*/ 	.word	0x00000004


	//----- nvinfo : EIATTR_FRAME_SIZE
	.align		4
.L_40:
        /*00b4*/ 	.byte	0x04, 0x11
        /*00b6*/ 	.short	(.L_42 - .L_41)
	.align		4
.L_41:
        /*00b8*/ 	.word	index@(_ZN7cutlass13device_kernelIN5flash19enable_sm80_to_sm89INS1_16FlashAttnFwdSm80INS1_25CollectiveMainloopFwdSm80ILi8ELi1ELb0EN4cute5tupleIJNS5_1CILi128EEENS7_ILi64EEENS7_ILi256EEEEEELi256ENS_10bfloat16_tEfNS_4arch4Sm80ELb0ELb0ELb0ELb1ELb1ELb0ELb1ELb1EEENS1_21CollectiveEpilogueFwdINS6_IJS8_SA_S9_EEENS6_IJNS7_ILi1EEESI_SI_EEESC_SE_Li256ELb1ELb1ELb1ELb0EEENS1_36VarlenDynamicPersistentTileSchedulerILi128ELi64ELi256ELi256ELb1ELb1ELb0ELb0ELb1ELb1EEEEEEEEEvNT_6ParamsE)
        /*00bc*/ 	.word	0x00000000


	//----- nvinfo : EIATTR_REGCOUNT
	.align		4
.L_42:
        /*00c0*/ 	.byte	0x04, 0x2f
        /*00c2*/ 	.short	(.L_44 - .L_43)
	.align		4
.L_43:
        /*00c4*/ 	.word	index@(_ZN7cutlass13device_kernelIN5flash19enable_sm80_to_sm89INS1_16FlashAttnFwdSm80INS1_25CollectiveMainloopFwdSm80ILi8ELi1ELb0EN4cute5tupleIJNS5_1CILi128EEENS7_ILi96EEENS7_ILi256EEEEEELi256ENS_10bfloat16_tEfNS_4arch4Sm80ELb0ELb0ELb0ELb0ELb1ELb0ELb1ELb1EEENS1_21CollectiveEpilogueFwdINS6_IJS8_SA_S9_EEENS6_IJNS7_ILi1EEESI_SI_EEESC_SE_Li256ELb0ELb1ELb1ELb0EEENS1_19SingleTileSchedulerILb0ELb1ELb1ELi128EEEEEEEEEvNT_6ParamsE)
        /*00c8*/ 	.word	0x00000004


	//----- nvinfo : EIATTR_FRAME_SIZE
	.align		4
.L_44:
        /*00cc*/ 	.byte	0x04, 0x11
        /*00ce*/ 	.short	(.L_46 - .L_45)
	.align		4
.L_45:
        /*00d0*/ 	.word	index@(_ZN7cutlass13device_kernelIN5flash19enable_sm80_to_sm89INS1_16FlashAttnFwdSm80INS1_25CollectiveMainloopFwdSm80ILi8ELi1ELb0EN4cute5tupleIJNS5_1CILi128EEENS7_ILi96EEENS7_ILi256EEEEEELi256ENS_10bfloat16_tEfNS_4arch4Sm80ELb0ELb0ELb0ELb0ELb1ELb0ELb1ELb1EEENS1_21CollectiveEpilogueFwdINS6_IJS8_SA_S9_EEENS6_IJNS7_ILi1EEESI_SI_EEESC_SE_Li256ELb0ELb1ELb1ELb0EEENS1_19SingleTileSchedulerILb0ELb1ELb1ELi128EEEEEEEEEvNT_6ParamsE)
        /*00d4*/ 	.word	0x00000000


	//----- nvinfo : EIATTR_REGCOUNT
	.align		4
.L_46:
        /*00d8*/ 	.byte	0x04, 0x2f
        /*00da*/ 	.short	(.L_48 - .L_47)
	.align		4
.L_47:
        /*00dc*/ 	.word	index@(_ZN7cutlass13device_kernelIN5flash19enable_sm80_to_sm89INS1_16FlashAttnFwdSm80INS1_25CollectiveMainloopFwdSm80ILi8ELi1ELb0EN4cute5tupleIJNS5_1CILi128EEENS7_ILi32EEENS7_ILi256EEEEEELi256ENS_10bfloat16_tEfNS_4arch4Sm80ELb1ELb0ELb0ELb1ELb1ELb1ELb1ELb1EEENS1_21CollectiveEpilogueFwdINS6_IJS8_SA_S9_EEENS6_IJNS7_ILi1EEESI_SI_EEESC_SE_Li256ELb1ELb1ELb1ELb0EEENS1_36VarlenDynamicPersistentTileSchedulerILi128ELi32ELi256ELi256ELb1ELb1ELb0ELb1ELb1ELb1EEEEEEEEEvNT_6ParamsE)
        /*00e0*/ 	.word	0x00000004


	//----- nvinfo : EIATTR_FRAME_SIZE
	.align		4
.L_48:
        /*00e4*/ 	.byte	0x04, 0x11
        /*00e6*/ 	.short	(.L_50 - .L_49)
	.align		4
.L_49:
        /*00e8*/ 	.word	index@(_ZN7cutlass13device_kernelIN5flash19enable_sm80_to_sm89INS1_16FlashAttnFwdSm80INS1_25CollectiveMainloopFwdSm80ILi8ELi1ELb0EN4cute5tupleIJNS5_1CILi128EEENS7_ILi32EEENS7_ILi256EEEEEELi256ENS_10bfloat16_tEfNS_4arch4Sm80ELb1ELb0ELb0ELb1ELb1ELb1ELb1ELb1EEENS1_21CollectiveEpilogueFwdINS6_IJS8_SA_S9_EEENS6_IJNS7_ILi1EEESI_SI_EEESC_SE_Li256ELb1ELb1ELb1ELb0EEENS1_36VarlenDynamicPersistentTileSchedulerILi128ELi32ELi256ELi256ELb1ELb1ELb0ELb1ELb1ELb1EEEEEEEEEvNT_6ParamsE)
        /*00ec*/ 	.word	0x00000000


	//----- nvinfo : EIATTR_REGCOUNT
	.align		4
.L_50:
        /*00f0*/ 	.byte	0x04, 0x2f
        /*00f2*/ 	.short	(.L_52 - .L_51)
	.align		4
.L_51:
        /*00f4*/ 	.word	index@(_ZN7cutlass13device_kernelIN5flash19enable_sm80_to_sm89INS1_16FlashAttnFwdSm80INS1_25CollectiveMainloopFwdSm80ILi8ELi1ELb1EN4cute5tupleIJNS5_1CILi128EEENS7_ILi48EEENS7_ILi256EEEEEELi256ENS_10bfloat16_tEfNS_4arch4Sm80ELb1ELb0ELb0ELb1ELb1ELb0ELb1ELb1EEENS1_21CollectiveEpilogueFwdINS6_IJS8_SA_S9_EEENS6_IJNS7_ILi1EEESI_SI_EEESC_SE_Li256ELb1ELb1ELb1ELb0EEENS1_36VarlenDynamicPersistentTileSchedulerILi128ELi48ELi256ELi256ELb1ELb1ELb0ELb1ELb1ELb1EEEEEEEEEvNT_6ParamsE)
        /*00f8*/ 	.word	0x00000004


	//----- nvinfo : EIATTR_FRAME_SIZE
	.align		4
.L_52:
        /*00fc*/ 	.byte	0x04, 0x11
        /*00fe*/ 	.short	(.L_54 - .L_53)
	.align		4
.L_53:
        /*0100*/ 	.word	index@(_ZN7cutlass13device_kernelIN5flash19enable_sm80_to_sm89INS1_16FlashAttnFwdSm80INS1_25CollectiveMainloopFwdSm80ILi8ELi1ELb1EN4cute5tupleIJNS5_1CILi128EEENS7_ILi48EEENS7_ILi256EEEEEELi256ENS_10bfloat16_tEfNS_4arch4Sm80ELb1ELb0ELb0ELb1ELb1ELb0ELb1ELb1EEENS1_21CollectiveEpilogueFwdINS6_IJS8_SA_S9_EEENS6_IJNS7_ILi1EEESI_SI_EEESC_SE_Li256ELb1ELb1ELb1ELb0EEENS1_36VarlenDynamicPersistentTileSchedulerILi128ELi48ELi256ELi256ELb1ELb1ELb0ELb1ELb1ELb1EEEEEEEEEvNT_6ParamsE)
        /*0104*/ 	.word	0x00000000


	//----- nvinfo : EIATTR_REGCOUNT
	.align		4
.L_54:
        /*0108*/ 	.byte	0x04, 0x2f
        /*010a*/ 	.short	(.L_56 - .L_55)
	.align		4
.L_55:
        /*010c*/ 	.word	index@(_ZN7cutlass13device_kernelIN5flash19enable_sm80_to_sm89INS1_16FlashAttnFwdSm80INS1_25CollectiveMainloopFwdSm80ILi8ELi1ELb1EN4cute5tupleIJNS5_1CILi128EEENS7_ILi64EEENS7_ILi256EEEEEELi256ENS_10bfloat16_tEfNS_4arch4Sm80ELb1ELb0ELb0ELb0ELb1ELb0ELb1ELb1EEENS1_21CollectiveEpilogueFwdINS6_IJS8_SA_S9_EEENS6_IJNS7_ILi1EEESI_SI_EEESC_SE_Li256ELb0ELb1ELb1ELb0EEENS1_30DynamicPersistentTileSchedulerILi256ELi256ELb1ELb1ELb0EEEEEEEEEvNT_6ParamsE)
        /*0110*/ 	.word	0x00000004


	//----- nvinfo : EIATTR_FRAME_SIZE
	.align		4
.L_56:
        /*0114*/ 	.byte	0x04, 0x11
        /*0116*/ 	.short	(.L_58 - .L_57)
	.align		4
.L_57:
        /*0118*/ 	.word	index@(_ZN7cutlass13device_kernelIN5flash19enable_sm80_to_sm89INS1_16FlashAttnFwdSm80INS1_25CollectiveMainloopFwdSm80ILi8ELi1ELb1EN4cute5tupleIJNS5_1CILi128EEENS7_ILi64EEENS7_ILi256EEEEEELi256ENS_10bfloat16_tEfNS_4arch4Sm80ELb1ELb0ELb0ELb0ELb1ELb0ELb1ELb1EEENS1_21CollectiveEpilogueFwdINS6_IJS8_SA_S9_EEENS6_IJNS7_ILi1EEESI_SI_EEESC_SE_Li256ELb0ELb1ELb1ELb0EEENS1_30DynamicPersistentTileSchedulerILi256ELi256ELb1ELb1ELb0EEEEEEEEEvNT_6ParamsE)
        /*011c*/ 	.word	0x00000000


	//----- nvinfo : EIATTR_REGCOUNT
	.align		4
.L_58:
        /*0120*/ 	.byte	0x04, 0x2f
        /*0122*/ 	.short	(.L_60 - .L_59)
	.align		4
.L_59:
        /*0124*/ 	.word	index@(_ZN7cutlass13device_kernelIN5flash19enable_sm80_to_sm89INS1_16FlashAttnFwdSm80INS1_25CollectiveMainloopFwdSm80ILi8ELi1ELb0EN4cute5tupleIJNS5_1CILi128EEENS7_ILi32EEENS7_ILi256EEEEEELi256ENS_10bfloat16_tEfNS_4arch4Sm80ELb0ELb1ELb0ELb1ELb1ELb1ELb1ELb1EEENS1_21CollectiveEpilogueFwdINS6_IJS8_SA_S9_EEENS6_IJNS7_ILi1EEESI_SI_EEESC_SE_Li256ELb1ELb1ELb1ELb0EEENS1_36VarlenDynamicPersistentTileSchedulerILi128ELi32ELi256ELi256ELb1ELb1ELb0ELb1ELb0ELb1EEEEEEEEEvNT_6ParamsE)
        /*0128*/ 	.word	0x00000004


	//----- nvinfo : EIATTR_FRAME_SIZE
	.align		4
.L_60:
        /*012c*/ 	.byte	0x04, 0x11
        /*012e*/ 	.short	(.L_62 - .L_61)
	.align		4
.L_61:
        /*0130*/ 	.word	index@(_ZN7cutlass13device_kernelIN5flash19enable_sm80_to_sm89INS1_16FlashAttnFwdSm80INS1_25CollectiveMainloopFwdSm80ILi8ELi1ELb0EN4cute5tupleIJNS5_1CILi128EEENS7_ILi32EEENS7_ILi256EEEEEELi256ENS_10bfloat16_tEfNS_4arch4Sm80ELb0ELb1ELb0ELb1ELb1ELb1ELb1ELb1EEENS1_21CollectiveEpilogueFwdINS6_IJS8_SA_S9_EEENS6_IJNS7_ILi1EEESI_SI_EEESC_SE_Li256ELb1ELb1ELb1ELb0EEENS1_36VarlenDynamicPersistentTileSchedulerILi128ELi32ELi256ELi256ELb1ELb1ELb0ELb1ELb0ELb1EEEEEEEEEvNT_6ParamsE)
        /*0134*/ 	.word	0x00000000


	//----- nvinfo : EIATTR_REGCOUNT
	.align		4
.L_62:
        /*0138*/ 	.byte	0x04, 0x2f
        /*013a*/ 	.short	(.L_64 - .L_63)
	.align		4
.L_63:
        /*013c*/ 	.word	index@(_ZN7cutlass13device_kernelIN5flash19enable_sm80_to_sm89INS1_16FlashAttnFwdSm80INS1_25CollectiveMainloopFwdSm80ILi8ELi1ELb1EN4cute5tupleIJNS5_1CILi128EEENS7_ILi48EEENS7_ILi256EEEEEELi256ENS_10bfloat16_tEfNS_4arch4Sm80ELb0ELb1ELb0ELb1ELb1ELb0ELb1ELb1EEENS1_21CollectiveEpilogueFwdINS6_IJS8_SA_S9_EEENS6_IJNS7_ILi1EEESI_SI_EEESC_SE_Li256ELb1ELb1ELb1ELb0EEENS1_36VarlenDynamicPersistentTileSchedulerILi128ELi48ELi256ELi256ELb1ELb1ELb0ELb1ELb0ELb1EEEEEEEEEvNT_6ParamsE)
        /*0140*/ 	.word	0x00000004


	//----- nvinfo : EIATTR_FRAME_SIZE
	.align		4
.L_64:
        /*0144*/ 	.byte	0x04, 0x11
        /*0146*/ 	.short	(.L_66 - .L_65)
	.align		4
.L_65:
        /*0148*/ 	.word	index@(_ZN7cutlass13device_kernelIN5flash19enable_sm80_to_sm89INS1_16FlashAttnFwdSm80INS1_25CollectiveMainloopFwdSm80ILi8ELi1ELb1EN4cute5tupleIJNS5_1CILi128EEENS7_ILi48EEENS7_ILi256EEEEEELi256ENS_10bfloat16_tEfNS_4arch4Sm80ELb0ELb1ELb0ELb1ELb1ELb0ELb1ELb1EEENS1_21CollectiveEpilogueFwdINS6_IJS8_SA_S9_EEENS6_IJNS7_ILi1EEESI_SI_EEESC_SE_Li256ELb1ELb1ELb1ELb0EEENS1_36VarlenDynamicPersistentTileSchedulerILi128ELi48ELi256ELi256ELb1ELb1ELb0ELb1ELb0ELb1EEEEEEEEEvNT_6ParamsE)
        /*014c*/ 	.word	0x00000000


	//----- nvinfo : EIATTR_REGCOUNT
	.align		4
.L_66:
        /*0150*/ 	.byte	0x04, 0x2f
        /*0152*/ 	.short	(.L_68 - .L_67)
	.align		4
.L_67:
        /*0154*/ 	.word	index@(_ZN7cutlass13device_kernelIN5flash19enable_sm80_to_sm89INS1_16FlashAttnFwdSm80INS1_25CollectiveMainloopFwdSm80ILi8ELi1ELb1EN4cute5tupleIJNS5_1CILi128EEENS7_ILi48EEENS7_ILi256EEEEEELi256ENS_10bfloat16_tEfNS_4arch4Sm80ELb0ELb1ELb0ELb0ELb1ELb0ELb1ELb1EEENS1_21CollectiveEpilogueFwdINS6_IJS8_SA_S9_EEENS6_IJNS7_ILi1EEESI_SI_EEESC_SE_Li256ELb0ELb1ELb1ELb0EEENS1_19SingleTileSchedulerILb0ELb1ELb1ELi128EEEEEEEEEvNT_6ParamsE)
        /*0158*/ 	.word	0x00000004


	//----- nvinfo : EIATTR_FRAME_SIZE
	.align		4
.L_68:
        /*015c*/ 	.byte	0x04, 0x11
        /*015e*/ 	.short	(.L_70 - .L_69)
	.align		4
.L_69:
        /*0160*/ 	.word	index@(_ZN7cutlass13device_kernelIN5flash19enable_sm80_to_sm89INS1_16FlashAttnFwdSm80INS1_25CollectiveMainloopFwdSm80ILi8ELi1ELb1EN4cute5tupleIJNS5_1CILi128EEENS7_ILi48EEENS7_ILi256EEEEEELi256ENS_10bfloat16_tEfNS_4arch4Sm80ELb0ELb1ELb0ELb0ELb1ELb0ELb1ELb1EEENS1_21CollectiveEpilogueFwdINS6_IJS8_SA_S9_EEENS6_IJNS7_ILi1EEESI_SI_EEESC_SE_Li256ELb0ELb1ELb1ELb0EEENS1_19SingleTileSchedulerILb0ELb1ELb1ELi128EEEEEEEEEvNT_6ParamsE)
        /*0164*/ 	.word	0x00000000


	//----- nvinfo : EIATTR_REGCOUNT
	.align		4
.L_70:
        /*0168*/ 	.byte	0x04, 0x2f
        /*016a*/ 	.short	(.L_72 - .L_71)
	.align		4
.L_71:
        /*016c*/ 	.word	index@(_ZN7cutlass13device_kernelIN5flash19enable_sm80_to_sm89INS1_16FlashAttnFwdSm80INS1_25CollectiveMainloopFwdSm80ILi8ELi1ELb0EN4cute5tupleIJNS5_1CILi128EEENS7_ILi32EEENS7_ILi256EEEEEELi256ENS_10bfloat16_tEfNS_4arch4Sm80ELb0ELb0ELb0ELb1ELb1ELb1ELb1ELb1EEENS1_21CollectiveEpilogueFwdINS6_IJS8_SA_S9_EEENS6_IJNS7_ILi1EEESI_SI_EEESC_SE_Li256ELb1ELb1ELb1ELb0EEENS1_36VarlenDynamicPersistentTileSchedulerILi128ELi32ELi256ELi256ELb1ELb1ELb0ELb0ELb1ELb1EEEEEEEEEvNT_6ParamsE)
        /*0170*/ 	.word	0x00000004


	//----- nvinfo : EIATTR_FRAME_SIZE
	.align		4
.L_72:
        /*0174*/ 	.byte	0x04, 0x11
        /*0176*/ 	.short	(.L_74 - .L_73)
	.align		4
.L_73:
        /*0178*/ 	.word	index@(_ZN7cutlass13device_kernelIN5flash19enable_sm80_to_sm89INS1_16FlashAttnFwdSm80INS1_25CollectiveMainloopFwdSm80ILi8ELi1ELb0EN4cute5tupleIJNS5_1CILi128EEENS7_ILi32EEENS7_ILi256EEEEEELi256ENS_10bfloat16_tEfNS_4arch4Sm80ELb0ELb0ELb0ELb1ELb1ELb1ELb1ELb1EEENS1_21CollectiveEpilogueFwdINS6_IJS8_SA_S9_EEENS6_IJNS7_ILi1EEESI_SI_EEESC_SE_Li256ELb1ELb1ELb1ELb0EEENS1_36VarlenDynamicPersistentTileSchedulerILi128ELi32ELi256ELi256ELb1ELb1ELb0ELb0ELb1ELb1EEEEEEEEEvNT_6ParamsE)
        /*017c*/ 	.word	0x00000000


	//----- nvinfo : EIATTR_REGCOUNT
	.align		4
.L_74:
        /*0180*/ 	.byte	0x04, 0x2f
        /*0182*/ 	.short	(.L_76 - .L_75)
	.align		4
.L_75:
        /*0184*/ 	.word	index@(_ZN7cutlass13device_kernelIN5flash19enable_sm80_to_sm89INS1_16FlashAttnFwdSm80INS1_25CollectiveMainloopFwdSm80ILi8ELi1ELb1EN4cute5tupleIJNS5_1CILi128EEENS7_ILi48EEENS7_ILi256EEEEEELi256ENS_10bfloat16_tEfNS_4arch4Sm80ELb0ELb0ELb0ELb1ELb1ELb0ELb1ELb1EEENS1_21CollectiveEpilogueFwdINS6_IJS8_SA_S9_EEENS6_IJNS7_ILi1EEESI_SI_EEESC_SE_Li256ELb1ELb1ELb1ELb0EEENS1_36VarlenDynamicPersistentTileSchedulerILi128ELi48ELi256ELi256ELb1ELb1ELb0ELb0ELb1ELb1EEEEEEEEEvNT_6ParamsE)
        /*0188*/ 	.word	0x00000004


	//----- nvinfo : EIATTR_FRAME_SIZE
	.align		4
.L_76:
        /*018c*/ 	.byte	0x04, 0x11
        /*018e*/ 	.short	(.L_78 - .L_77)
	.align		4
.L_77:
        /*0190*/ 	.word	index@(_ZN7cutlass13device_kernelIN5flash19enable_sm80_to_sm89INS1_16FlashAttnFwdSm80INS1_25CollectiveMainloopFwdSm80ILi8ELi1ELb1EN4cute5tupleIJNS5_1CILi128EEENS7_ILi48EEENS7_ILi256EEEEEELi256ENS_10bfloat16_tEfNS_4arch4Sm80ELb0ELb0ELb0ELb1ELb1ELb0ELb1ELb1EEENS1_21CollectiveEpilogueFwdINS6_IJS8_SA_S9_EEENS6_IJNS7_ILi1EEESI_SI_EEESC_SE_Li256ELb1ELb1ELb1ELb0EEENS1_36VarlenDynamicPersistentTileSchedulerILi128ELi48ELi256ELi256ELb1ELb1ELb0ELb0ELb1ELb1EEEEEEEEEvNT_6ParamsE)
        /*0194*/ 	.word	0x00000000


	//----- nvinfo : EIATTR_REGCOUNT
	.align		4
.L_78:
        /*0198*/ 	.byte	0x04, 0x2f
        /*019a*/ 	.short	(.L_80 - .L_79)
	.align		4
.L_79:
        /*019c*/ 	.word	index@(_ZN7cutlass13device_kernelIN5flash19enable_sm80_to_sm89INS1_16FlashAttnFwdSm80INS1_25CollectiveMainloopFwdSm80ILi8ELi1ELb1EN4cute5tupleIJNS5_1CILi128EEENS7_ILi64EEENS7_ILi256EEEEEELi256ENS_10bfloat16_tEfNS_4arch4Sm80ELb0ELb0ELb0ELb0ELb1ELb0ELb1ELb1EEENS1_21CollectiveEpilogueFwdINS6_IJS8_SA_S9_EEENS6_IJNS7_ILi1EEESI_SI_EEESC_SE_Li256ELb0ELb1ELb1ELb0EEENS1_19SingleTileSchedulerILb0ELb1ELb1ELi128EEEEEEEEEvNT_6ParamsE)
        /*01a0*/ 	.word	0x00000004


	//----- nvinfo : EIATTR_FRAME_SIZE
	.align		4
.L_80:
        /*01a4*/ 	.byte	0x04, 0x11
        /*01a6*/ 	.short	(.L_82 - .L_81)
	.align		4
.L_81:
        /*01a8*/ 	.word	index@(_ZN7cutlass13device_kernelIN5flash19enable_sm80_to_sm89INS1_16FlashAttnFwdSm80INS1_25CollectiveMainloopFwdSm80ILi8ELi1ELb1EN4cute5tupleIJNS5_1CILi128EEENS7_ILi64EEENS7_ILi256EEEEEELi256ENS_10bfloat16_tEfNS_4arch4Sm80ELb0ELb0ELb0ELb0ELb1ELb0ELb1ELb1EEENS1_21CollectiveEpilogueFwdINS6_IJS8_SA_S9_EEENS6_IJNS7_ILi1EEESI_SI_EEESC_SE_Li256ELb0ELb1ELb1ELb0EEENS1_19SingleTileSchedulerILb0ELb1ELb1ELi128EEEEEEEEEvNT_6ParamsE)
        /*01ac*/ 	.word	0x00000000


	//----- nvinfo : EIATTR_MIN_STACK_SIZE
	.align		4
.L_82:
        /*01b0*/ 	.byte	0x04, 0x12
        /*01b2*/ 	.short	(.L_84 - .L_83)
	.align		4
.L_83:
        /*01b4*/ 	.word	index@(_ZN7cutlass13device_kernelIN5flash19enable_sm80_to_sm89INS1_16FlashAttnFwdSm80INS1_25CollectiveMainloopFwdSm80ILi8ELi1ELb1EN4cute5tupleIJNS5_1CILi128EEENS7_ILi64EEENS7_ILi256EEEEEELi256ENS_10bfloat16_tEfNS_4arch4Sm80ELb0ELb0ELb0ELb0ELb1ELb0ELb1ELb1EEENS1_21CollectiveEpilogueFwdINS6_IJS8_SA_S9_EEENS6_IJNS7_ILi1EEESI_SI_EEESC_SE_Li256ELb0ELb1ELb1ELb0EEENS1_19SingleTileSchedulerILb0ELb1ELb1ELi128EEEEEEEEEvNT_6ParamsE)
        /*01b8*/ 	.word	0x00000000


	//----- nvinfo : EIATTR_MIN_STACK_SIZE
	.align		4
.L_84:
        /*01bc*/ 	.byte	0x04, 0x12
        /*01be*/ 	.short	(.L_86 - .L_85)
	.align		4
.L_85:
        /*01c0*/ 	.word	index@(_ZN7cutlass13device_kernelIN5flash19enable_sm80_to_sm89INS1_16FlashAttnFwdSm80INS1_25CollectiveMainloopFwdSm80ILi8ELi1ELb1EN4cute5tupleIJNS5_1CILi128EEENS7_ILi48EEENS7_ILi256EEEEEELi256ENS_10bfloat16_tEfNS_4arch4Sm80ELb0ELb0ELb0ELb1ELb1ELb0ELb1ELb1EEENS1_21CollectiveEpilogueFwdINS6_IJS8_SA_S9_EEENS6_IJNS7_ILi1EEESI_SI_EEESC_SE_Li256ELb1ELb1ELb1ELb0EEENS1_36VarlenDynamicPersistentTileSchedulerILi128ELi48ELi256ELi256ELb1ELb1ELb0ELb0ELb1ELb1EEEEEEEEEvNT_6ParamsE)
        /*01c4*/ 	.word	0x00000000


	//----- nvinfo : EIATTR_MIN_STACK_SIZE
	.align		4
.L_86:
        /*01c8*/ 	.byte	0x04, 0x12
        /*01ca*/ 	.short	(.L_88 - .L_87)
	.align		4
.L_87:
        /*01cc*/ 	.word	index@(_ZN7cutlass13device_kernelIN5flash19enable_sm80_to_sm89INS1_16FlashAttnFwdSm80INS1_25CollectiveMainloopFwdSm80ILi8ELi1ELb0EN4cute5tupleIJNS5_1CILi128EEENS7_ILi32EEENS7_ILi256EEEEEELi256ENS_10bfloat16_tEfNS_4arch4Sm80ELb0ELb0ELb0ELb1ELb1ELb1ELb1ELb1EEENS1_21CollectiveEpilogueFwdINS6_IJS8_SA_S9_EEENS6_IJNS7_ILi1EEESI_SI_EEESC_SE_Li256ELb1ELb1ELb1ELb0EEENS1_36VarlenDynamicPersistentTileSchedulerILi128ELi32ELi256ELi256ELb1ELb1ELb0ELb0ELb1ELb1EEEEEEEEEvNT_6ParamsE)
        /*01d0*/ 	.word	0x00000000


	//----- nvinfo : EIATTR_MIN_STACK_SIZE
	.align		4
.L_88:
        /*01d4*/ 	.byte	0x04, 0x12
        /*01d6*/ 	.short	(.L_90 - .L_89)
	.align		4
.L_89:
        /*01d8*/ 	.word	index@(_ZN7cutlass13device_kernelIN5flash19enable_sm80_to_sm89INS1_16FlashAttnFwdSm80INS1_25CollectiveMainloopFwdSm80ILi8ELi1ELb1EN4cute5tupleIJNS5_1CILi128EEENS7_ILi48EEENS7_ILi256EEEEEELi256ENS_10bfloat16_tEfNS_4arch4Sm80ELb0ELb1ELb0ELb0ELb1ELb0ELb1ELb1EEENS1_21CollectiveEpilogueFwdINS6_IJS8_SA_S9_EEENS6_IJNS7_ILi1EEESI_SI_EEESC_SE_Li256ELb0ELb1ELb1ELb0EEENS1_19SingleTileSchedulerILb0ELb1ELb1ELi128EEEEEEEEEvNT_6ParamsE)
        /*01dc*/ 	.word	0x00000000


	//----- nvinfo : EIATTR_MIN_STACK_SIZE
	.align		4
.L_90:
        /*01e0*/ 	.byte	0x04, 0x12
        /*01e2*/ 	.short	(.L_92 - .L_91)
	.align		4
.L_91:
        /*01e4*/ 	.word	index@(_ZN7cutlass13device_kernelIN5flash19enable_sm80_to_sm89INS1_16FlashAttnFwdSm80INS1_25CollectiveMainloopFwdSm80ILi8ELi1ELb1EN4cute5tupleIJNS5_1CILi128EEENS7_ILi48EEENS7_ILi256EEEEEELi256ENS_10bfloat16_tEfNS_4arch4Sm80ELb0ELb1ELb0ELb1ELb1ELb0ELb1ELb1EEENS1_21CollectiveEpilogueFwdINS6_IJS8_SA_S9_EEENS6_IJNS7_ILi1EEESI_SI_EEESC_SE_Li256ELb1ELb1ELb1ELb0EEENS1_36VarlenDynamicPersistentTileSchedulerILi128ELi48ELi256ELi256ELb1ELb1ELb0ELb1ELb0ELb1EEEEEEEEEvNT_6ParamsE)
        /*01e8*/ 	.word	0x00000000


	//----- nvinfo : EIATTR_MIN_STACK_SIZE
	.align		4
.L_92:
        /*01ec*/ 	.byte	0x04, 0x12
        /*01ee*/ 	.short	(.L_94 - .L_93)
	.align		4
.L_93:
        /*01f0*/ 	.word	index@(_ZN7cutlass13device_kernelIN5flash19enable_sm80_to_sm89INS1_16FlashAttnFwdSm80INS1_25CollectiveMainloopFwdSm80ILi8ELi1ELb0EN4cute5tupleIJNS5_1CILi128EEENS7_ILi32EEENS7_ILi256EEEEEELi256ENS_10bfloat16_tEfNS_4arch4Sm80ELb0ELb1ELb0ELb1ELb1ELb1ELb1ELb1EEENS1_21CollectiveEpilogueFwdINS6_IJS8_SA_S9_EEENS6_IJNS7_ILi1EEESI_SI_EEESC_SE_Li256ELb1ELb1ELb1ELb0EEENS1_36VarlenDynamicPersistentTileSchedulerILi128ELi32ELi256ELi256ELb1ELb1ELb0ELb1ELb0ELb1EEEEEEEEEvNT_6ParamsE)
        /*01f4*/ 	.word	0x00000000


	//----- nvinfo : EIATTR_MIN_STACK_SIZE
	.align		4
.L_94:
        /*01f8*/ 	.byte	0x04, 0x12
        /*01fa*/ 	.short	(.L_96 - .L_95)
	.align		4
.L_95:
        /*01fc*/ 	.word	index@(_ZN7cutlass13device_kernelIN5flash19enable_sm80_to_sm89INS1_16FlashAttnFwdSm80INS1_25CollectiveMainloopFwdSm80ILi8ELi1ELb1EN4cute5tupleIJNS5_1CILi128EEENS7_ILi64EEENS7_ILi256EEEEEELi256ENS_10bfloat16_tEfNS_4arch4Sm80ELb1ELb0ELb0ELb0ELb1ELb0ELb1ELb1EEENS1_21CollectiveEpilogueFwdINS6_IJS8_SA_S9_EEENS6_IJNS7_ILi1EEESI_SI_EEESC_SE_Li256ELb0ELb1ELb1ELb0EEENS1_30DynamicPersistentTileSchedulerILi256ELi256ELb1ELb1ELb0EEEEEEEEEvNT_6ParamsE)
        /*0200*/ 	.word	0x00000000


	//----- nvinfo : EIATTR_MIN_STACK_SIZE
	.align		4
.L_96:
        /*0204*/ 	.byte	0x04, 0x12
        /*0206*/ 	.short	(.L_98 - .L_97)
	.align		4
.L_97:
        /*0208*/ 	.word	index@(_ZN7cutlass13device_kernelIN5flash19enable_sm80_to_sm89INS1_16FlashAttnFwdSm80INS1_25CollectiveMainloopFwdSm80ILi8ELi1ELb1EN4cute5tupleIJNS5_1CILi128EEENS7_ILi48EEENS7_ILi256EEEEEELi256ENS_10bfloat16_tEfNS_4arch4Sm80ELb1ELb0ELb0ELb1ELb1ELb0ELb1ELb1EEENS1_21CollectiveEpilogueFwdINS6_IJS8_SA_S9_EEENS6_IJNS7_ILi1EEESI_SI_EEESC_SE_Li256ELb1ELb1ELb1ELb0EEENS1_36VarlenDynamicPersistentTileSchedulerILi128ELi48ELi256ELi256ELb1ELb1ELb0ELb1ELb1ELb1EEEEEEEEEvNT_6ParamsE)
        /*020c*/ 	.word	0x00000000


	//----- nvinfo : EIATTR_MIN_STACK_SIZE
	.align		4
.L_98:
        /*0210*/ 	.byte	0x04, 0x12
        /*0212*/ 	.short	(.L_100 - .L_99)
	.align		4
.L_99:
        /*0214*/ 	.word	index@(_ZN7cutlass13device_kernelIN5flash19enable_sm80_to_sm89INS1_16FlashAttnFwdSm80INS1_25CollectiveMainloopFwdSm80ILi8ELi1ELb0EN4cute5tupleIJNS5_1CILi128EEENS7_ILi32EEENS7_ILi256EEEEEELi256ENS_10bfloat16_tEfNS_4arch4Sm80ELb1ELb0ELb0ELb1ELb1ELb1ELb1ELb1EEENS1_21CollectiveEpilogueFwdINS6_IJS8_SA_S9_EEENS6_IJNS7_ILi1EEESI_SI_EEESC_SE_Li256ELb1ELb1ELb1ELb0EEENS1_36VarlenDynamicPersistentTileSchedulerILi128ELi32ELi256ELi256ELb1ELb1ELb0ELb1ELb1ELb1EEEEEEEEEvNT_6ParamsE)
        /*0218*/ 	.word	0x00000000


	//----- nvinfo : EIATTR_MIN_STACK_SIZE
	.align		4
.L_100:
        /*021c*/ 	.byte	0x04, 0x12
        /*021e*/ 	.short	(.L_102 - .L_101)
	.align		4
.L_101:
        /*0220*/ 	.word	index@(_ZN7cutlass13device_kernelIN5flash19enable_sm80_to_sm89INS1_16FlashAttnFwdSm80INS1_25CollectiveMainloopFwdSm80ILi8ELi1ELb0EN4cute5tupleIJNS5_1CILi128EEENS7_ILi96EEENS7_ILi256EEEEEELi256ENS_10bfloat16_tEfNS_4arch4Sm80ELb0ELb0ELb0ELb0ELb1ELb0ELb1ELb1EEENS1_21CollectiveEpilogueFwdINS6_IJS8_SA_S9_EEENS6_IJNS7_ILi1EEESI_SI_EEESC_SE_Li256ELb0ELb1ELb1ELb0EEENS1_19SingleTileSchedulerILb0ELb1ELb1ELi128EEEEEEEEEvNT_6ParamsE)
        /*0224*/ 	.word	0x00000000


	//----- nvinfo : EIATTR_MIN_STACK_SIZE
	.align		4
.L_102:
        /*0228*/ 	.byte	0x04, 0x12
        /*022a*/ 	.short	(.L_104 - .L_103)
	.align		4
.L_103:
        /*022c*/ 	.word	index@(_ZN7cutlass13device_kernelIN5flash19enable_sm80_to_sm89INS1_16FlashAttnFwdSm80INS1_25CollectiveMainloopFwdSm80ILi8ELi1ELb0EN4cute5tupleIJNS5_1CILi128EEENS7_ILi64EEENS7_ILi256EEEEEELi256ENS_10bfloat16_tEfNS_4arch4Sm80ELb0ELb0ELb0ELb1ELb1ELb0ELb1ELb1EEENS1_21CollectiveEpilogueFwdINS6_IJS8_SA_S9_EEENS6_IJNS7_ILi1EEESI_SI_EEESC_SE_Li256ELb1ELb1ELb1ELb0EEENS1_36VarlenDynamicPersistentTileSchedulerILi128ELi64ELi256ELi256ELb1ELb1ELb0ELb0ELb1ELb1EEEEEEEEEvNT_6ParamsE)
        /*0230*/ 	.word	0x00000000


	//----- nvinfo : EIATTR_MIN_STACK_SIZE
	.align		4
.L_104:
        /*0234*/ 	.byte	0x04, 0x12
        /*0236*/ 	.short	(.L_106 - .L_105)
	.align		4
.L_105:
        /*0238*/ 	.word	index@(_ZN7cutlass13device_kernelIN5flash19enable_sm80_to_sm89INS1_16FlashAttnFwdSm80INS1_25CollectiveMainloopFwdSm80ILi8ELi1ELb0EN4cute5tupleIJNS5_1CILi128EEENS7_ILi48EEENS7_ILi256EEEEEELi256ENS_10bfloat16_tEfNS_4arch4Sm80ELb0ELb0ELb0ELb1ELb1ELb1ELb1ELb1EEENS1_21CollectiveEpilogueFwdINS6_IJS8_SA_S9_EEENS6_IJNS7_ILi1EEESI_SI_EEESC_SE_Li256ELb1ELb1ELb1ELb0EEENS1_36VarlenDynamicPersistentTileSchedulerILi128ELi48ELi256ELi256ELb1ELb1ELb0ELb0ELb1ELb1EEEEEEEEEvNT_6ParamsE)
        /*023c*/ 	.word	0x00000000


	//----- nvinfo : EIATTR_MIN_STACK_SIZE
	.align		4
.L_106:
        /*0240*/ 	.byte	0x04, 0x12
        /*0242*/ 	.short	(.L_108 - .L_107)
	.align		4
.L_107:
        /*0244*/ 	.word	index@(_ZN7cutlass13device_kernelIN5flash19enable_sm80_to_sm89INS1_16FlashAttnFwdSm80INS1_25CollectiveMainloopFwdSm80ILi8ELi1ELb0EN4cute5tupleIJNS5_1CILi128EEENS7_ILi64EEENS7_ILi256EEEEEELi256ENS_10bfloat16_tEfNS_4arch4Sm80ELb0ELb1ELb0ELb0ELb1ELb0ELb1ELb1EEENS1_21CollectiveEpilogueFwdINS6_IJS8_SA_S9_EEENS6_IJNS7_ILi1EEESI_SI_EEESC_SE_Li256ELb0ELb1ELb1ELb0EEENS1_19SingleTileSchedulerILb0ELb1ELb1ELi128EEEEEEEEEvNT_6ParamsE)
        /*0248*/ 	.word	0x00000000


	//----- nvinfo : EIATTR_MIN_STACK_SIZE
	.align		4
.L_108:
        /*024c*/ 	.byte	0x04, 0x12
        /*024e*/ 	.short	(.L_110 - .L_109)
	.align		4
.L_109:
        /*0250*/ 	.word	index@(_ZN7cutlass13device_kernelIN5flash19enable_sm80_to_sm89INS1_16FlashAttnFwdSm80INS1_25CollectiveMainloopFwdSm80ILi8ELi1ELb0EN4cute5tupleIJNS5_1CILi128EEENS7_ILi64EEENS7_ILi256EEEEEELi256ENS_10bfloat16_tEfNS_4arch4Sm80ELb0ELb1ELb0ELb1ELb1ELb0ELb1ELb1EEENS1_21CollectiveEpilogueFwdINS6_IJS8_SA_S9_EEENS6_IJNS7_ILi1EEESI_SI_EEESC_SE_Li256ELb1ELb1ELb1ELb0EEENS1_36VarlenDynamicPersistentTileSchedulerILi128ELi64ELi256ELi256ELb1ELb1ELb0ELb1ELb0ELb1EEEEEEEEEvNT_6ParamsE)
        /*0254*/ 	.word	0x00000000


	//----- nvinfo : EIATTR_MIN_STACK_SIZE
	.align		4
.L_110:
        /*0258*/ 	.byte	0x04, 0x12
        /*025a*/ 	.short	(.L_112 - .L_111)
	.align		4
.L_111:
        /*025c*/ 	.word	index@(_ZN7cutlass13device_kernelIN5flash19enable_sm80_to_sm89INS1_16FlashAttnFwdSm80INS1_25CollectiveMainloopFwdSm80ILi8ELi1ELb0EN4cute5tupleIJNS5_1CILi128EEENS7_ILi48EEENS7_ILi256EEEEEELi256ENS_10bfloat16_tEfNS_4arch4Sm80ELb0ELb1ELb0ELb1ELb1ELb1ELb1ELb1EEENS1_21CollectiveEpilogueFwdINS6_IJS8_SA_S9_EEENS6_IJNS7_ILi1EEESI_SI_EEESC_SE_Li256ELb1ELb1ELb1ELb0EEENS1_36VarlenDynamicPersistentTileSchedulerILi128ELi48ELi256ELi256ELb1ELb1ELb0ELb1ELb0ELb1EEEEEEEEEvNT_6ParamsE)
        /*0260*/ 	.word	0x00000000


	//----- nvinfo : EIATTR_MIN_STACK_SIZE
	.align		4
.L_112:
        /*0264*/ 	.byte	0x04, 0x12
        /*0266*/ 	.short	(.L_114 - .L_113)
	.align		4
.L_113:
        /*0268*/ 	.word	index@(_ZN7cutlass13device_kernelIN5flash19enable_sm80_to_sm89INS1_16FlashAttnFwdSm80INS1_25CollectiveMainloopFwdSm80ILi8ELi1ELb0EN4cute5tupleIJNS5_1CILi128EEENS7_ILi96EEENS7_ILi256EEEEEELi256ENS_10bfloat16_tEfNS_4arch4Sm80ELb1ELb0ELb0ELb0ELb1ELb0ELb1ELb1EEENS1_21CollectiveEpilogueFwdINS6_IJS8_SA_S9_EEENS6_IJNS7_ILi1EEESI_SI_EEESC_SE_Li256ELb0ELb1ELb1ELb0EEENS1_30DynamicPersistentTileSchedulerILi256ELi256ELb1ELb1ELb0EEEEEEEEEvNT_6ParamsE)
        /*026c*/ 	.word	0x00000000


	//----- nvinfo : EIATTR_MIN_STACK_SIZE
	.align		4
.L_114:
        /*0270*/ 	.byte	0x04, 0x12
        /*0272*/ 	.short	(.L_116 - .L_115)
	.align		4
.L_115:
        /*0274*/ 	.word	index@(_ZN7cutlass13device_kernelIN5flash19enable_sm80_to_sm89INS1_16FlashAttnFwdSm80INS1_25CollectiveMainloopFwdSm80ILi8ELi1ELb0EN4cute5tupleIJNS5_1CILi128EEENS7_ILi64EEENS7_ILi256EEEEEELi256ENS_10bfloat16_tEfNS_4arch4Sm80ELb1ELb0ELb0ELb1ELb1ELb0ELb1ELb1EEENS1_21CollectiveEpilogueFwdINS6_IJS8_SA_S9_EEENS6_IJNS7_ILi1EEESI_SI_EEESC_SE_Li256ELb1ELb1ELb1ELb0EEENS1_36VarlenDynamicPersistentTileSchedulerILi128ELi64ELi256ELi256ELb1ELb1ELb0ELb1ELb1ELb1EEEEEEEEEvNT_6ParamsE)
        /*0278*/ 	.word	0x00000000


	//----- nvinfo : EIATTR_MIN_STACK_SIZE
	.align		4
.L_116:
        /*027c*/ 	.byte	0x04, 0x12
        /*027e*/ 	.short	(.L_118 - .L_117)
	.align		4
.L_117:
        /*0280*/ 	.word	index@(_ZN7cutlass13device_kernelIN5flash19enable_sm80_to_sm89INS1_16FlashAttnFwdSm80INS1_25CollectiveMainloopFwdSm80ILi8ELi1ELb0EN4cute5tupleIJNS5_1CILi128EEENS7_ILi48EEENS7_ILi256EEEEEELi256ENS_10bfloat16_tEfNS_4arch4Sm80ELb1ELb0ELb0ELb1ELb1ELb1ELb1ELb1EEENS1_21CollectiveEpilogueFwdINS6_IJS8_SA_S9_EEENS6_IJNS7_ILi1EEESI_SI_EEESC_SE_Li256ELb1ELb1ELb1ELb0EEENS1_36VarlenDynamicPersistentTileSchedulerILi128ELi48ELi256ELi256ELb1ELb1ELb0ELb1ELb1ELb1EEEEEEEEEvNT_6ParamsE)
        /*0284*/ 	.word	0x00000000
.L_118:


//--------------------- .nv.compat                --------------------------
	.section	.nv.compat,"",@"SHT_CUDA_COMPAT_INFO"
	.align	4
        /*0000*/ 	.byte	0x02, 0x09, 0x01, 0x00, 0x02, 0x02, 0x01, 0x00, 0x02, 0x05, 0x05, 0x00, 0x03, 0x07, 0x01, 0x01
        /*0010*/ 	.byte	0x02, 0x03, 0x00, 0x00, 0x02, 0x06, 0x01, 0x00, 0x04, 0x0b, 0x08, 0x00, 0x00, 0x00, 0x00, 0x00
        /*0020*/ 	.byte	0x00, 0x00, 0x00, 0x00


//--------------------- .nv.info._ZN7cutlass13device_kernelIN5flash19enable_sm80_to_sm89INS1_16FlashAttnFwdSm80INS1_25CollectiveMainloopFwdSm80ILi8ELi1ELb1EN4cute5tupleIJNS5_1CILi128EEENS7_ILi64EEENS7_ILi256EEEEEELi256ENS_10bfloat16_tEfNS_4arch4Sm80ELb0ELb0ELb0ELb0ELb1ELb0ELb1ELb1EEENS1_21CollectiveEpilogueFwdINS6_IJS8_SA_S9_EEENS6_IJNS7_ILi1EEESI_SI_EEESC_SE_Li256ELb0ELb1ELb1ELb0EEENS1_19SingleTileSchedulerILb0ELb1ELb1ELi128EEEEEEEEEvNT_6ParamsE --------------------------
	.section	.nv.info._ZN7cutlass13device_kernelIN5flash19enable_sm80_to_sm89INS1_16FlashAttnFwdSm80INS1_25CollectiveMainloopFwdSm80ILi8ELi1ELb1EN4cute5tupleIJNS5_1CILi128EEENS7_ILi64EEENS7_ILi256EEEEEELi256ENS_10bfloat16_tEfNS_4arch4Sm80ELb0ELb0ELb0ELb0ELb1ELb0ELb1ELb1EEENS1_21CollectiveEpilogueFwdINS6_IJS8_SA_S9_EEENS6_IJNS7_ILi1EEESI_SI_EEESC_SE_Li256ELb0ELb1ELb1ELb0EEENS1_19SingleTileSchedulerILb0ELb1ELb1ELi128EEEEEEEEEvNT_6ParamsE,"",@"SHT_CUDA_INFO"
	.sectionflags	@""
	.align	4


	//----- nvinfo : EIATTR_CUDA_API_VERSION
	.align		4
        /*0000*/ 	.byte	0x04, 0x37
        /*0002*/ 	.short	(.L_120 - .L_119)
.L_119:
        /*0004*/ 	.word	0x00000082


	//----- nvinfo : EIATTR_KPARAM_INFO
	.align		4
.L_120:
        /*0008*/ 	.byte	0x04, 0x17
        /*000a*/ 	.short	(.L_122 - .L_121)
.L_121:
        /*000c*/ 	.word	0x00000000
        /*0010*/ 	.short	0x0000
        /*0012*/ 	.short	0x0000
        /*0014*/ 	.byte	0x00, 0xf0, 0x61, 0x10


	//----- nvinfo : EIATTR_SPARSE_MMA_MASK
	.align		4
.L_122:
        /*0018*/ 	.byte	0x03, 0x50
        /*001a*/ 	.short	0x0000


	//----- nvinfo : EIATTR_MAXREG_COUNT
	.align		4
        /*001c*/ 	.byte	0x03, 0x1b
        /*001e*/ 	.short	0x00ff


	//----- nvinfo : EIATTR_MERCURY_ISA_VERSION
	.align		4
        /*0020*/ 	.byte	0x03, 0x5f
        /*0022*/ 	.short	0x0101


	//----- nvinfo : EIATTR_EXIT_INSTR_OFFSETS
	.align		4
        /*0024*/ 	.byte	0x04, 0x1c
        /*0026*/ 	.short	(.L_124 - .L_123)


	//   ....[0]....
.L_123:
        /*0028*/ 	.word	0x00000010


	//----- nvinfo : EIATTR_MAX_THREADS
	.align		4
.L_124:
        /*002c*/ 	.byte	0x04, 0x05
        /*002e*/ 	.short	(.L_126 - .L_125)
.L_125:
        /*0030*/ 	.word	0x00000100
        /*0034*/ 	.word	0x00000001
        /*0038*/ 	.word	0x00000001


	//----- nvinfo : EIATTR_CBANK_PARAM_SIZE
	.align		4
.L_126:
        /*003c*/ 	.byte	0x03, 0x19
        /*003e*/ 	.short	0x0418


	//----- nvinfo : EIATTR_PARAM_CBANK
	.align		4
        /*0040*/ 	.byte	0x04, 0x0a
        /*0042*/ 	.short	(.L_128 - .L_127)
	.align		4
.L_127:
        /*0044*/ 	.word	index@(.nv.constant0._ZN7cutlass13device_kernelIN5flash19enable_sm80_to_sm89INS1_16FlashAttnFwdSm80INS1_25CollectiveMainloopFwdSm80ILi8ELi1ELb1EN4cute5tupleIJNS5_1CILi128EEENS7_ILi64EEENS7_ILi256EEEEEELi256ENS_10bfloat16_tEfNS_4arch4Sm80ELb0ELb0ELb0ELb0ELb1ELb0ELb1ELb1EEENS1_21CollectiveEpilogueFwdINS6_IJS8_SA_S9_EEENS6_IJNS7_ILi1EEESI_SI_EEESC_SE_Li256ELb0ELb1ELb1ELb0EEENS1_19SingleTileSchedulerILb0ELb1ELb1ELi128EEEEEEEEEvNT_6ParamsE)
        /*0048*/ 	.short	0x0210
        /*004a*/ 	.short	0x0418


	//----- nvinfo : EIATTR_SW_WAR
	.align		4
.L_128:
        /*004c*/ 	.byte	0x04, 0x36
        /*004e*/ 	.short	(.L_130 - .L_129)
.L_129:
        /*0050*/ 	.word	0x00000008
.L_130:


//--------------------- .nv.info._ZN7cutlass13device_kernelIN5flash19enable_sm80_to_sm89INS1_16FlashAttnFwdSm80INS1_25CollectiveMainloopFwdSm80ILi8ELi1ELb1EN4cute5tupleIJNS5_1CILi128EEENS7_ILi48EEENS7_ILi256EEEEEELi256ENS_10bfloat16_tEfNS_4arch4Sm80ELb0ELb0ELb0ELb1ELb1ELb0ELb1ELb1EEENS1_21CollectiveEpilogueFwdINS6_IJS8_SA_S9_EEENS6_IJNS7_ILi1EEESI_SI_EEESC_SE_Li256ELb1ELb1ELb1ELb0EEENS1_36VarlenDynamicPersistentTileSchedulerILi128ELi48ELi256ELi256ELb1ELb1ELb0ELb0ELb1ELb1EEEEEEEEEvNT_6ParamsE --------------------------
	.section	.nv.info._ZN7cutlass13device_kernelIN5flash19enable_sm80_to_sm89INS1_16FlashAttnFwdSm80INS1_25CollectiveMainloopFwdSm80ILi8ELi1ELb1EN4cute5tupleIJNS5_1CILi128EEENS7_ILi48EEENS7_ILi256EEEEEELi256ENS_10bfloat16_tEfNS_4arch4Sm80ELb0ELb0ELb0ELb1ELb1ELb0ELb1ELb1EEENS1_21CollectiveEpilogueFwdINS6_IJS8_SA_S9_EEENS6_IJNS7_ILi1EEESI_SI_EEESC_SE_Li256ELb1ELb1ELb1ELb0EEENS1_36VarlenDynamicPersistentTileSchedulerILi128ELi48ELi256ELi256ELb1ELb1ELb0ELb0ELb1ELb1EEEEEEEEEvNT_6ParamsE,"",@"SHT_CUDA_INFO"
	.sectionflags	@""
	.align	4


	//----- nvinfo : EIATTR_CUDA_API_VERSION
	.align		4
        /*0000*/ 	.byte	0x04, 0x37
        /*0002*/ 	.short	(.L_132 - .L_131)
.L_131:
        /*0004*/ 	.word	0x00000082


	//----- nvinfo : EIATTR_KPARAM_INFO
	.align		4
.L_132:
        /*0008*/ 	.byte	0x04, 0x17
        /*000a*/ 	.short	(.L_134 - .L_133)
.L_133:
        /*000c*/ 	.word	0x00000000
        /*0010*/ 	.short	0x0000
        /*0012*/ 	.short	0x0000
        /*0014*/ 	.byte	0x00, 0xf0, 0xe1, 0x10


	//----- nvinfo : EIATTR_SPARSE_MMA_MASK
	.align		4
.L_134:
        /*0018*/ 	.byte	0x03, 0x50
        /*001a*/ 	.short	0x0000


	//----- nvinfo : EIATTR_MAXREG_COUNT
	.align		4
        /*001c*/ 	.byte	0x03, 0x1b
        /*001e*/ 	.short	0x00ff


	//----- nvinfo : EIATTR_MERCURY_ISA_VERSION
	.align		4
        /*0020*/ 	.byte	0x03, 0x5f
        /*0022*/ 	.short	0x0101


	//----- nvinfo : EIATTR_EXIT_INSTR_OFFSETS
	.align		4
        /*0024*/ 	.byte	0x04, 0x1c
        /*0026*/ 	.short	(.L_136 - .L_135)


	//   ....[0]....
.L_135:
        /*0028*/ 	.word	0x00000010


	//----- nvinfo : EIATTR_MAX_THREADS
	.align		4
.L_136:
        /*002c*/ 	.byte	0x04, 0x05
        /*002e*/ 	.short	(.L_138 - .L_137)
.L_137:
        /*0030*/ 	.word	0x00000100
        /*0034*/ 	.word	0x00000001
        /*0038*/ 	.word	0x00000001


	//----- nvinfo : EIATTR_CBANK_PARAM_SIZE
	.align		4
.L_138:
        /*003c*/ 	.byte	0x03, 0x19
        /*003e*/ 	.short	0x0438


	//----- nvinfo : EIATTR_PARAM_CBANK
	.align		4
        /*0040*/ 	.byte	0x04, 0x0a
        /*0042*/ 	.short	(.L_140 - .L_139)
	.align		4
.L_139:
        /*0044*/ 	.word	index@(.nv.constant0._ZN7cutlass13device_kernelIN5flash19enable_sm80_to_sm89INS1_16FlashAttnFwdSm80INS1_25CollectiveMainloopFwdSm80ILi8ELi1ELb1EN4cute5tupleIJNS5_1CILi128EEENS7_ILi48EEENS7_ILi256EEEEEELi256ENS_10bfloat16_tEfNS_4arch4Sm80ELb0ELb0ELb0ELb1ELb1ELb0ELb1ELb1EEENS1_21CollectiveEpilogueFwdINS6_IJS8_SA_S9_EEENS6_IJNS7_ILi1EEESI_SI_EEESC_SE_Li256ELb1ELb1ELb1ELb0EEENS1_36VarlenDynamicPersistentTileSchedulerILi128ELi48ELi256ELi256ELb1ELb1ELb0ELb0ELb1ELb1EEEEEEEEEvNT_6ParamsE)
        /*0048*/ 	.short	0x0210
        /*004a*/ 	.short	0x0438


	//----- nvinfo : EIATTR_SW_WAR
	.align		4
.L_140:
        /*004c*/ 	.byte	0x04, 0x36
        /*004e*/ 	.short	(.L_142 - .L_141)
.L_141:
        /*0050*/ 	.word	0x00000008
.L_142:


//--------------------- .nv.info._ZN7cutlass13device_kernelIN5flash19enable_sm80_to_sm89INS1_16FlashAttnFwdSm80INS1_25CollectiveMainloopFwdSm80ILi8ELi1ELb0EN4cute5tupleIJNS5_1CILi128EEENS7_ILi32EEENS7_ILi256EEEEEELi256ENS_10bfloat16_tEfNS_4arch4Sm80ELb0ELb0ELb0ELb1ELb1ELb1ELb1ELb1EEENS1_21CollectiveEpilogueFwdINS6_IJS8_SA_S9_EEENS6_IJNS7_ILi1EEESI_SI_EEESC_SE_Li256ELb1ELb1ELb1ELb0EEENS1_36VarlenDynamicPersistentTileSchedulerILi128ELi32ELi256ELi256ELb1ELb1ELb0ELb0ELb1ELb1EEEEEEEEEvNT_6ParamsE --------------------------
	.section	.nv.info._ZN7cutlass13device_kernelIN5flash19enable_sm80_to_sm89INS1_16FlashAttnFwdSm80INS1_25CollectiveMainloopFwdSm80ILi8ELi1ELb0EN4cute5tupleIJNS5_1CILi128EEENS7_ILi32EEENS7_ILi256EEEEEELi256ENS_10bfloat16_tEfNS_4arch4Sm80ELb0ELb0ELb0ELb1ELb1ELb1ELb1ELb1EEENS1_21CollectiveEpilogueFwdINS6_IJS8_SA_S9_EEENS6_IJNS7_ILi1EEESI_SI_EEESC_SE_Li256ELb1ELb1ELb1ELb0EEENS1_36VarlenDynamicPersistentTileSchedulerILi128ELi32ELi256ELi256ELb1ELb1ELb0ELb0ELb1ELb1EEEEEEEEEvNT_6ParamsE,"",@"SHT_CUDA_INFO"
	.sectionflags	@""
	.align	4


	//----- nvinfo : EIATTR_CUDA_API_VERSION
	.align		4
        /*0000*/ 	.byte	0x04, 0x37
        /*0002*/ 	.short	(.L_144 - .L_143)
.L_143:
        /*0004*/ 	.word	0x00000082


	//----- nvinfo : EIATTR_KPARAM_INFO
	.align		4
.L_144:
        /*0008*/ 	.byte	0x04, 0x17
        /*000a*/ 	.short	(.L_146 - .L_145)
.L_145:
        /*000c*/ 	.word	0x00000000
        /*0010*/ 	.short	0x0000
        /*0012*/ 	.short	0x0000
        /*0014*/ 	.byte	0x00, 0xf0, 0xe1, 0x10


	//----- nvinfo : EIATTR_SPARSE_MMA_MASK
	.align		4
.L_146:
        /*0018*/ 	.byte	0x03, 0x50
        /*001a*/ 	.short	0x0000


	//----- nvinfo : EIATTR_MAXREG_COUNT
	.align		4
        /*001c*/ 	.byte	0x03, 0x1b
        /*001e*/ 	.short	0x00ff


	//----- nvinfo : EIATTR_MERCURY_ISA_VERSION
	.align		4
        /*0020*/ 	.byte	0x03, 0x5f
        /*0022*/ 	.short	0x0101


	//----- nvinfo : EIATTR_EXIT_INSTR_OFFSETS
	.align		4
        /*0024*/ 	.byte	0x04, 0x1c
        /*0026*/ 	.short	(.L_148 - .L_147)


	//   ....[0]....
.L_147:
        /*0028*/ 	.word	0x00000010


	//----- nvinfo : EIATTR_MAX_THREADS
	.align		4
.L_148:
        /*002c*/ 	.byte	0x04, 0x05
        /*002e*/ 	.short	(.L_150 - .L_149)
.L_149:
        /*0030*/ 	.word	0x00000100
        /*0034*/ 	.word	0x00000001
        /*0038*/ 	.word	0x00000001


	//----- nvinfo : EIATTR_CBANK_PARAM_SIZE
	.align		4
.L_150:
        /*003c*/ 	.byte	0x03, 0x19
        /*003e*/ 	.short	0x0438


	//----- nvinfo : EIATTR_PARAM_CBANK
	.align		4
        /*0040*/ 	.byte	0x04, 0x0a
        /*0042*/ 	.short	(.L_152 - .L_151)
	.align		4
.L_151:
        /*0044*/ 	.word	index@(.nv.constant0._ZN7cutlass13device_kernelIN5flash19enable_sm80_to_sm89INS1_16FlashAttnFwdSm80INS1_25CollectiveMainloopFwdSm80ILi8ELi1ELb0EN4cute5tupleIJNS5_1CILi128EEENS7_ILi32EEENS7_ILi256EEEEEELi256ENS_10bfloat16_tEfNS_4arch4Sm80ELb0ELb0ELb0ELb1ELb1ELb1ELb1ELb1EEENS1_21CollectiveEpilogueFwdINS6_IJS8_SA_S9_EEENS6_IJNS7_ILi1EEESI_SI_EEESC_SE_Li256ELb1ELb1ELb1ELb0EEENS1_36VarlenDynamicPersistentTileSchedulerILi128ELi32ELi256ELi256ELb1ELb1ELb0ELb0ELb1ELb1EEEEEEEEEvNT_6ParamsE)
        /*0048*/ 	.short	0x0210
        /*004a*/ 	.short	0x0438


	//----- nvinfo : EIATTR_SW_WAR
	.align		4
.L_152:
        /*004c*/ 	.byte	0x04, 0x36
        /*004e*/ 	.short	(.L_154 - .L_153)
.L_153:
        /*0050*/ 	.word	0x00000008
.L_154:


//--------------------- .nv.info._ZN7cutlass13device_kernelIN5flash19enable_sm80_to_sm89INS1_16FlashAttnFwdSm80INS1_25CollectiveMainloopFwdSm80ILi8ELi1ELb1EN4cute5tupleIJNS5_1CILi128EEENS7_ILi48EEENS7_ILi256EEEEEELi256ENS_10bfloat16_tEfNS_4arch4Sm80ELb0ELb1ELb0ELb0ELb1ELb0ELb1ELb1EEENS1_21CollectiveEpilogueFwdINS6_IJS8_SA_S9_EEENS6_IJNS7_ILi1EEESI_SI_EEESC_SE_Li256ELb0ELb1ELb1ELb0EEENS1_19SingleTileSchedulerILb0ELb1ELb1ELi128EEEEEEEEEvNT_6ParamsE --------------------------
	.section	.nv.info._ZN7cutlass13device_kernelIN5flash19enable_sm80_to_sm89INS1_16FlashAttnFwdSm80INS1_25CollectiveMainloopFwdSm80ILi8ELi1ELb1EN4cute5tupleIJNS5_1CILi128EEENS7_ILi48EEENS7_ILi256EEEEEELi256ENS_10bfloat16_tEfNS_4arch4Sm80ELb0ELb1ELb0ELb0ELb1ELb0ELb1ELb1EEENS1_21CollectiveEpilogueFwdINS6_IJS8_SA_S9_EEENS6_IJNS7_ILi1EEESI_SI_EEESC_SE_Li256ELb0ELb1ELb1ELb0EEENS1_19SingleTileSchedulerILb0ELb1ELb1ELi128EEEEEEEEEvNT_6ParamsE,"",@"SHT_CUDA_INFO"
	.sectionflags	@""
	.align	4


	//----- nvinfo : EIATTR_CUDA_API_VERSION
	.align		4
        /*0000*/ 	.byte	0x04, 0x37
        /*0002*/ 	.short	(.L_156 - .L_155)
.L_155:
        /*0004*/ 	.word	0x00000082


	//----- nvinfo : EIATTR_KPARAM_INFO
	.align		4
.L_156:
        /*0008*/ 	.byte	0x04, 0x17
        /*000a*/ 	.short	(.L_158 - .L_157)
.L_157:
        /*000c*/ 	.word	0x00000000
        /*0010*/ 	.short	0x0000
        /*0012*/ 	.short	0x0000
        /*0014*/ 	.byte	0x00, 0xf0, 0x61, 0x10


	//----- nvinfo : EIATTR_SPARSE_MMA_MASK
	.align		4
.L_158:
        /*0018*/ 	.byte	0x03, 0x50
        /*001a*/ 	.short	0x0000


	//----- nvinfo : EIATTR_MAXREG_COUNT
	.align		4
        /*001c*/ 	.byte	0x03, 0x1b
        /*001e*/ 	.short	0x00ff


	//----- nvinfo : EIATTR_MERCURY_ISA_VERSION
	.align		4
        /*0020*/ 	.byte	0x03, 0x5f
        /*0022*/ 	.short	0x0101


	//----- nvinfo : EIATTR_EXIT_INSTR_OFFSETS
	.align		4
        /*0024*/ 	.byte	0x04, 0x1c
        /*0026*/ 	.short	(.L_160 - .L_159)


	//   ....[0]....
.L_159:
        /*0028*/ 	.word	0x00000010


	//----- nvinfo : EIATTR_MAX_THREADS
	.align		4
.L_160:
        /*002c*/ 	.byte	0x04, 0x05
        /*002e*/ 	.short	(.L_162 - .L_161)
.L_161:
        /*0030*/ 	.word	0x00000100
        /*0034*/ 	.word	0x00000001
        /*0038*/ 	.word	0x00000001


	//----- nvinfo : EIATTR_CBANK_PARAM_SIZE
	.align		4
.L_162:
        /*003c*/ 	.byte	0x03, 0x19
        /*003e*/ 	.short	0x0418


	//----- nvinfo : EIATTR_PARAM_CBANK
	.align		4
        /*0040*/ 	.byte	0x04, 0x0a
        /*0042*/ 	.short	(.L_164 - .L_163)
	.align		4
.L_163:
        /*0044*/ 	.word	index@(.nv.constant0._ZN7cutlass13device_kernelIN5flash19enable_sm80_to_sm89INS1_16FlashAttnFwdSm80INS1_25CollectiveMainloopFwdSm80ILi8ELi1ELb1EN4cute5tupleIJNS5_1CILi128EEENS7_ILi48EEENS7_ILi256EEEEEELi256ENS_10bfloat16_tEfNS_4arch4Sm80ELb0ELb1ELb0ELb0ELb1ELb0ELb1ELb1EEENS1_21CollectiveEpilogueFwdINS6_IJS8_SA_S9_EEENS6_IJNS7_ILi1EEESI_SI_EEESC_SE_Li256ELb0ELb1ELb1ELb0EEENS1_19SingleTileSchedulerILb0ELb1ELb1ELi128EEEEEEEEEvNT_6ParamsE)
        /*0048*/ 	.short	0x0210
        /*004a*/ 	.short	0x0418


	//----- nvinfo : EIATTR_SW_WAR
	.align		4
.L_164:
        /*004c*/ 	.byte	0x04, 0x36
        /*004e*/ 	.short	(.L_166 - .L_165)
.L_165:
        /*0050*/ 	.word	0x00000008
.L_166:


//--------------------- .nv.info._ZN7cutlass13device_kernelIN5flash19enable_sm80_to_sm89INS1_16FlashAttnFwdSm80INS1_25CollectiveMainloopFwdSm80ILi8ELi1ELb1EN4cute5tupleIJNS5_1CILi128EEENS7_ILi48EEENS7_ILi256EEEEEELi256ENS_10bfloat16_tEfNS_4arch4Sm80ELb0ELb1ELb0ELb1ELb1ELb0ELb1ELb1EEENS1_21CollectiveEpilogueFwdINS6_IJS8_SA_S9_EEENS6_IJNS7_ILi1EEESI_SI_EEESC_SE_Li256ELb1ELb1ELb1ELb0EEENS1_36VarlenDynamicPersistentTileSchedulerILi128ELi48ELi256ELi256ELb1ELb1ELb0ELb1ELb0ELb1EEEEEEEEEvNT_6ParamsE --------------------------
	.section	.nv.info._ZN7cutlass13device_kernelIN5flash19enable_sm80_to_sm89INS1_16FlashAttnFwdSm80INS1_25CollectiveMainloopFwdSm80ILi8ELi1ELb1EN4cute5tupleIJNS5_1CILi128EEENS7_ILi48EEENS7_ILi256EEEEEELi256ENS_10bfloat16_tEfNS_4arch4Sm80ELb0ELb1ELb0ELb1ELb1ELb0ELb1ELb1EEENS1_21CollectiveEpilogueFwdINS6_IJS8_SA_S9_EEENS6_IJNS7_ILi1EEESI_SI_EEESC_SE_Li256ELb1ELb1ELb1ELb0EEENS1_36VarlenDynamicPersistentTileSchedulerILi128ELi48ELi256ELi256ELb1ELb1ELb0ELb1ELb0ELb1EEEEEEEEEvNT_6ParamsE,"",@"SHT_CUDA_INFO"
	.sectionflags	@""
	.align	4


	//----- nvinfo : EIATTR_CUDA_API_VERSION
	.align		4
        /*0000*/ 	.byte	0x04, 0x37
        /*0002*/ 	.short	(.L_168 - .L_167)
.L_167:
        /*0004*/ 	.word	0x00000082


	//----- nvinfo : EIATTR_KPARAM_INFO
	.align		4
.L_168:
        /*0008*/ 	.byte	0x04, 0x17
        /*000a*/ 	.short	(.L_170 - .L_169)
.L_169:
        /*000c*/ 	.word	0x00000000
        /*0010*/ 	.short	0x0000
        /*0012*/ 	.short	0x0000
        /*0014*/ 	.byte	0x00, 0xf0, 0xe1, 0x10


	//----- nvinfo : EIATTR_SPARSE_MMA_MASK
	.align		4
.L_170:
        /*0018*/ 	.byte	0x03, 0x50
        /*001a*/ 	.short	0x0000


	//----- nvinfo : EIATTR_MAXREG_COUNT
	.align		4
        /*001c*/ 	.byte	0x03, 0x1b
        /*001e*/ 	.short	0x00ff


	//----- nvinfo : EIATTR_MERCURY_ISA_VERSION
	.align		4
        /*0020*/ 	.byte	0x03, 0x5f
        /*0022*/ 	.short	0x0101


	//----- nvinfo : EIATTR_EXIT_INSTR_OFFSETS
	.align		4
        /*0024*/ 	.byte	0x04, 0x1c
        /*0026*/ 	.short	(.L_172 - .L_171)


	//   ....[0]....
.L_171:
        /*0028*/ 	.word	0x00000010


	//----- nvinfo : EIATTR_MAX_THREADS
	.align		4
.L_172:
        /*002c*/ 	.byte	0x04, 0x05
        /*002e*/ 	.short	(.L_174 - .L_173)
.L_173:
        /*0030*/ 	.word	0x00000100
        /*0034*/ 	.word	0x00000001
        /*0038*/ 	.word	0x00000001


	//----- nvinfo : EIATTR_CBANK_PARAM_SIZE
	.align		4
.L_174:
        /*003c*/ 	.byte	0x03, 0x19
        /*003e*/ 	.short	0x0438


	//----- nvinfo : EIATTR_PARAM_CBANK
	.align		4
        /*0040*/ 	.byte	0x04, 0x0a
        /*0042*/ 	.short	(.L_176 - .L_175)
	.align		4
.L_175:
        /*0044*/ 	.word	index@(.nv.constant0._ZN7cutlass13device_kernelIN5flash19enable_sm80_to_sm89INS1_16FlashAttnFwdSm80INS1_25CollectiveMainloopFwdSm80ILi8ELi1ELb1EN4cute5tupleIJNS5_1CILi128EEENS7_ILi48EEENS7_ILi256EEEEEELi256ENS_10bfloat16_tEfNS_4arch4Sm80ELb0ELb1ELb0ELb1ELb1ELb0ELb1ELb1EEENS1_21CollectiveEpilogueFwdINS6_IJS8_SA_S9_EEENS6_IJNS7_ILi1EEESI_SI_EEESC_SE_Li256ELb1ELb1ELb1ELb0EEENS1_36VarlenDynamicPersistentTileSchedulerILi128ELi48ELi256ELi256ELb1ELb1ELb0ELb1ELb0ELb1EEEEEEEEEvNT_6ParamsE)
        /*0048*/ 	.short	0x0210
        /*004a*/ 	.short	0x0438


	//----- nvinfo : EIATTR_SW_WAR
	.align		4
.L_176:
        /*004c*/ 	.byte	0x04, 0x36
        /*004e*/ 	.short	(.L_178 - .L_177)
.L_177:
        /*0050*/ 	.word	0x00000008
.L_178:


//--------------------- .nv.info._ZN7cutlass13device_kernelIN5flash19enable_sm80_to_sm89INS1_16FlashAttnFwdSm80INS1_25CollectiveMainloopFwdSm80ILi8ELi1ELb0EN4cute5tupleIJNS5_1CILi128EEENS7_ILi32EEENS7_ILi256EEEEEELi256ENS_10bfloat16_tEfNS_4arch4Sm80ELb0ELb1ELb0ELb1ELb1ELb1ELb1ELb1EEENS1_21CollectiveEpilogueFwdINS6_IJS8_SA_S9_EEENS6_IJNS7_ILi1EEESI_SI_EEESC_SE_Li256ELb1ELb1ELb1ELb0EEENS1_36VarlenDynamicPersistentTileSchedulerILi128ELi32ELi256ELi256ELb1ELb1ELb0ELb1ELb0ELb1EEEEEEEEEvNT_6ParamsE --------------------------
	.section	.nv.info._ZN7cutlass13device_kernelIN5flash19enable_sm80_to_sm89INS1_16FlashAttnFwdSm80INS1_25CollectiveMainloopFwdSm80ILi8ELi1ELb0EN4cute5tupleIJNS5_1CILi128EEENS7_ILi32EEENS7_ILi256EEEEEELi256ENS_10bfloat16_tEfNS_4arch4Sm80ELb0ELb1ELb0ELb1ELb1ELb1ELb1ELb1EEENS1_21CollectiveEpilogueFwdINS6_IJS8_SA_S9_EEENS6_IJNS7_ILi1EEESI_SI_EEESC_SE_Li256ELb1ELb1ELb1ELb0EEENS1_36VarlenDynamicPersistentTileSchedulerILi128ELi32ELi256ELi256ELb1ELb1ELb0ELb1ELb0ELb1EEEEEEEEEvNT_6ParamsE,"",@"SHT_CUDA_INFO"
	.sectionflags	@""
	.align	4


	//----- nvinfo : EIATTR_CUDA_API_VERSION
	.align		4
        /*0000*/ 	.byte	0x04, 0x37
        /*0002*/ 	.short	(.L_180 - .L_179)
.L_179:
        /*0004*/ 	.word	0x00000082


	//----- nvinfo : EIATTR_KPARAM_INFO
	.align		4
.L_180:
        /*0008*/ 	.byte	0x04, 0x17
        /*000a*/ 	.short	(.L_182 - .L_181)
.L_181:
        /*000c*/ 	.word	0x00000000
        /*0010*/ 	.short	0x0000
        /*0012*/ 	.short	0x0000
        /*0014*/ 	.byte	0x00, 0xf0, 0xe1, 0x10


	//----- nvinfo : EIATTR_SPARSE_MMA_MASK
	.align		4
.L_182:
        /*0018*/ 	.byte	0x03, 0x50
        /*001a*/ 	.short	0x0000


	//----- nvinfo : EIATTR_MAXREG_COUNT
	.align		4
        /*001c*/ 	.byte	0x03, 0x1b
        /*001e*/ 	.short	0x00ff


	//----- nvinfo : EIATTR_MERCURY_ISA_VERSION
	.align		4
        /*0020*/ 	.byte	0x03, 0x5f
        /*0022*/ 	.short	0x0101


	//----- nvinfo : EIATTR_EXIT_INSTR_OFFSETS
	.align		4
        /*0024*/ 	.byte	0x04, 0x1c
        /*0026*/ 	.short	(.L_184 - .L_183)


	//   ....[0]....
.L_183:
        /*0028*/ 	.word	0x00000010


	//----- nvinfo : EIATTR_MAX_THREADS
	.align		4
.L_184:
        /*002c*/ 	.byte	0x04, 0x05
        /*002e*/ 	.short	(.L_186 - .L_185)
.L_185:
        /*0030*/ 	.word	0x00000100
        /*0034*/ 	.word	0x00000001
        /*0038*/ 	.word	0x00000001


	//----- nvinfo : EIATTR_CBANK_PARAM_SIZE
	.align		4
.L_186:
        /*003c*/ 	.byte	0x03, 0x19
        /*003e*/ 	.short	0x0438


	//----- nvinfo : EIATTR_PARAM_CBANK
	.align		4
        /*0040*/ 	.byte	0x04, 0x0a
        /*0042*/ 	.short	(.L_188 - .L_187)
	.align		4
.L_187:
        /*0044*/ 	.word	index@(.nv.constant0._ZN7cutlass13device_kernelIN5flash19enable_sm80_to_sm89INS1_16FlashAttnFwdSm80INS1_25CollectiveMainloopFwdSm80ILi8ELi1ELb0EN4cute5tupleIJNS5_1CILi128EEENS7_ILi32EEENS7_ILi256EEEEEELi256ENS_10bfloat16_tEfNS_4arch4Sm80ELb0ELb1ELb0ELb1ELb1ELb1ELb1ELb1EEENS1_21CollectiveEpilogueFwdINS6_IJS8_SA_S9_EEENS6_IJNS7_ILi1EEESI_SI_EEESC_SE_Li256ELb1ELb1ELb1ELb0EEENS1_36VarlenDynamicPersistentTileSchedulerILi128ELi32ELi256ELi256ELb1ELb1ELb0ELb1ELb0ELb1EEEEEEEEEvNT_6ParamsE)
        /*0048*/ 	.short	0x0210
        /*004a*/ 	.short	0x0438


	//----- nvinfo : EIATTR_SW_WAR
	.align		4
.L_188:
        /*004c*/ 	.byte	0x04, 0x36
        /*004e*/ 	.short	(.L_190 - .L_189)
.L_189:
        /*0050*/ 	.word	0x00000008
.L_190:


//--------------------- .nv.info._ZN7cutlass13device_kernelIN5flash19enable_sm80_to_sm89INS1_16FlashAttnFwdSm80INS1_25CollectiveMainloopFwdSm80ILi8ELi1ELb1EN4cute5tupleIJNS5_1CILi128EEENS7_ILi64EEENS7_ILi256EEEEEELi256ENS_10bfloat16_tEfNS_4arch4Sm80ELb1ELb0ELb0ELb0ELb1ELb0ELb1ELb1EEENS1_21CollectiveEpilogueFwdINS6_IJS8_SA_S9_EEENS6_IJNS7_ILi1EEESI_SI_EEESC_SE_Li256ELb0ELb1ELb1ELb0EEENS1_30DynamicPersistentTileSchedulerILi256ELi256ELb1ELb1ELb0EEEEEEEEEvNT_6ParamsE --------------------------
	.section	.nv.info._ZN7cutlass13device_kernelIN5flash19enable_sm80_to_sm89INS1_16FlashAttnFwdSm80INS1_25CollectiveMainloopFwdSm80ILi8ELi1ELb1EN4cute5tupleIJNS5_1CILi128EEENS7_ILi64EEENS7_ILi256EEEEEELi256ENS_10bfloat16_tEfNS_4arch4Sm80ELb1ELb0ELb0ELb0ELb1ELb0ELb1ELb1EEENS1_21CollectiveEpilogueFwdINS6_IJS8_SA_S9_EEENS6_IJNS7_ILi1EEESI_SI_EEESC_SE_Li256ELb0ELb1ELb1ELb0EEENS1_30DynamicPersistentTileSchedulerILi256ELi256ELb1ELb1ELb0EEEEEEEEEvNT_6ParamsE,"",@"SHT_CUDA_INFO"
	.sectionflags	@""
	.align	4


	//----- nvinfo : EIATTR_CUDA_API_VERSION
	.align		4
        /*0000*/ 	.byte	0x04, 0x37
        /*0002*/ 	.short	(.L_192 - .L_191)
.L_191:
        /*0004*/ 	.word	0x00000082


	//----- nvinfo : EIATTR_KPARAM_INFO
	.align		4
.L_192:
        /*0008*/ 	.byte	0x04, 0x17
        /*000a*/ 	.short	(.L_194 - .L_193)
.L_193:
        /*000c*/ 	.word	0x00000000
        /*0010*/ 	.short	0x0000
        /*0012*/ 	.short	0x0000
        /*0014*/ 	.byte	0x00, 0xf0, 0xa1, 0x10


	//----- nvinfo : EIATTR_SPARSE_MMA_MASK
	.align		4
.L_194:
        /*0018*/ 	.byte	0x03, 0x50
        /*001a*/ 	.short	0x0000


	//----- nvinfo : EIATTR_MAXREG_COUNT
	.align		4
        /*001c*/ 	.byte	0x03, 0x1b
        /*001e*/ 	.short	0x00ff


	//----- nvinfo : EIATTR_MERCURY_ISA_VERSION
	.align		4
        /*0020*/ 	.byte	0x03, 0x5f
        /*0022*/ 	.short	0x0101


	//----- nvinfo : EIATTR_EXIT_INSTR_OFFSETS
	.align		4
        /*0024*/ 	.byte	0x04, 0x1c
        /*0026*/ 	.short	(.L_196 - .L_195)


	//   ....[0]....
.L_195:
        /*0028*/ 	.word	0x00000010


	//----- nvinfo : EIATTR_MAX_THREADS
	.align		4
.L_196:
        /*002c*/ 	.byte	0x04, 0x05
        /*002e*/ 	.short	(.L_198 - .L_197)
.L_197:
        /*0030*/ 	.word	0x00000100
        /*0034*/ 	.word	0x00000001
        /*0038*/ 	.word	0x00000001


	//----- nvinfo : EIATTR_CBANK_PARAM_SIZE
	.align		4
.L_198:
        /*003c*/ 	.byte	0x03, 0x19
        /*003e*/ 	.short	0x0428


	//----- nvinfo : EIATTR_PARAM_CBANK
	.align		4
        /*0040*/ 	.byte	0x04, 0x0a
        /*0042*/ 	.short	(.L_200 - .L_199)
	.align		4
.L_199:
        /*0044*/ 	.word	index@(.nv.constant0._ZN7cutlass13device_kernelIN5flash19enable_sm80_to_sm89INS1_16FlashAttnFwdSm80INS1_25CollectiveMainloopFwdSm80ILi8ELi1ELb1EN4cute5tupleIJNS5_1CILi128EEENS7_ILi64EEENS7_ILi256EEEEEELi256ENS_10bfloat16_tEfNS_4arch4Sm80ELb1ELb0ELb0ELb0ELb1ELb0ELb1ELb1EEENS1_21CollectiveEpilogueFwdINS6_IJS8_SA_S9_EEENS6_IJNS7_ILi1EEESI_SI_EEESC_SE_Li256ELb0ELb1ELb1ELb0EEENS1_30DynamicPersistentTileSchedulerILi256ELi256ELb1ELb1ELb0EEEEEEEEEvNT_6ParamsE)
        /*0048*/ 	.short	0x0210
        /*004a*/ 	.short	0x0428


	//----- nvinfo : EIATTR_SW_WAR
	.align		4
.L_200:
        /*004c*/ 	.byte	0x04, 0x36
        /*004e*/ 	.short	(.L_202 - .L_201)
.L_201:
        /*0050*/ 	.word	0x00000008
.L_202:


//--------------------- .nv.info._ZN7cutlass13device_kernelIN5flash19enable_sm80_to_sm89INS1_16FlashAttnFwdSm80INS1_25CollectiveMainloopFwdSm80ILi8ELi1ELb1EN4cute5tupleIJNS5_1CILi128EEENS7_ILi48EEENS7_ILi256EEEEEELi256ENS_10bfloat16_tEfNS_4arch4Sm80ELb1ELb0ELb0ELb1ELb1ELb0ELb1ELb1EEENS1_21CollectiveEpilogueFwdINS6_IJS8_SA_S9_EEENS6_IJNS7_ILi1EEESI_SI_EEESC_SE_Li256ELb1ELb1ELb1ELb0EEENS1_36VarlenDynamicPersistentTileSchedulerILi128ELi48ELi256ELi256ELb1ELb1ELb0ELb1ELb1ELb1EEEEEEEEEvNT_6ParamsE --------------------------
	.section	.nv.info._ZN7cutlass13device_kernelIN5flash19enable_sm80_to_sm89INS1_16FlashAttnFwdSm80INS1_25CollectiveMainloopFwdSm80ILi8ELi1ELb1EN4cute5tupleIJNS5_1CILi128EEENS7_ILi48EEENS7_ILi256EEEEEELi256ENS_10bfloat16_tEfNS_4arch4Sm80ELb1ELb0ELb0ELb1ELb1ELb0ELb1ELb1EEENS1_21CollectiveEpilogueFwdINS6_IJS8_SA_S9_EEENS6_IJNS7_ILi1EEESI_SI_EEESC_SE_Li256ELb1ELb1ELb1ELb0EEENS1_36VarlenDynamicPersistentTileSchedulerILi128ELi48ELi256ELi256ELb1ELb1ELb0ELb1ELb1ELb1EEEEEEEEEvNT_6ParamsE,"",@"SHT_CUDA_INFO"
	.sectionflags	@""
	.align	4


	//----- nvinfo : EIATTR_CUDA_API_VERSION
	.align		4
        /*0000*/ 	.byte	0x04, 0x37
        /*0002*/ 	.short	(.L_204 - .L_203)
.L_203:
        /*0004*/ 	.word	0x00000082


	//----- nvinfo : EIATTR_KPARAM_INFO
	.align		4
.L_204:
        /*0008*/ 	.byte	0x04, 0x17
        /*000a*/ 	.short	(.L_206 - .L_205)
.L_205:
        /*000c*/ 	.word	0x00000000
        /*0010*/ 	.short	0x0000
        /*0012*/ 	.short	0x0000
        /*0014*/ 	.byte	0x00, 0xf0, 0xe1, 0x10


	//----- nvinfo : EIATTR_SPARSE_MMA_MASK
	.align		4
.L_206:
        /*0018*/ 	.byte	0x03, 0x50
        /*001a*/ 	.short	0x0000


	//----- nvinfo : EIATTR_MAXREG_COUNT
	.align		4
        /*001c*/ 	.byte	0x03, 0x1b
        /*001e*/ 	.short	0x00ff


	//----- nvinfo : EIATTR_MERCURY_ISA_VERSION
	.align		4
        /*0020*/ 	.byte	0x03, 0x5f
        /*0022*/ 	.short	0x0101


	//----- nvinfo : EIATTR_EXIT_INSTR_OFFSETS
	.align		4
        /*0024*/ 	.byte	0x04, 0x1c
        /*0026*/ 	.short	(.L_208 - .L_207)


	//   ....[0]....
.L_207:
        /*0028*/ 	.word	0x00000010


	//----- nvinfo : EIATTR_MAX_THREADS
	.align		4
.L_208:
        /*002c*/ 	.byte	0x04, 0x05
        /*002e*/ 	.short	(.L_210 - .L_209)
.L_209:
        /*0030*/ 	.word	0x00000100
        /*0034*/ 	.word	0x00000001
        /*0038*/ 	.word	0x00000001


	//----- nvinfo : EIATTR_CBANK_PARAM_SIZE
	.align		4
.L_210:
        /*003c*/ 	.byte	0x03, 0x19
        /*003e*/ 	.short	0x0438


	//----- nvinfo : EIATTR_PARAM_CBANK
	.align		4
        /*0040*/ 	.byte	0x04, 0x0a
        /*0042*/ 	.short	(.L_212 - .L_211)
	.align		4
.L_211:
        /*0044*/ 	.word	index@(.nv.constant0._ZN7cutlass13device_kernelIN5flash19enable_sm80_to_sm89INS1_16FlashAttnFwdSm80INS1_25CollectiveMainloopFwdSm80ILi8ELi1ELb1EN4cute5tupleIJNS5_1CILi128EEENS7_ILi48EEENS7_ILi256EEEEEELi256ENS_10bfloat16_tEfNS_4arch4Sm80ELb1ELb0ELb0ELb1ELb1ELb0ELb1ELb1EEENS1_21CollectiveEpilogueFwdINS6_IJS8_SA_S9_EEENS6_IJNS7_ILi1EEESI_SI_EEESC_SE_Li256ELb1ELb1ELb1ELb0EEENS1_36VarlenDynamicPersistentTileSchedulerILi128ELi48ELi256ELi256ELb1ELb1ELb0ELb1ELb1ELb1EEEEEEEEEvNT_6ParamsE)
        /*0048*/ 	.short	0x0210
        /*004a*/ 	.short	0x0438


	//----- nvinfo : EIATTR_SW_WAR
	.align		4
.L_212:
        /*004c*/ 	.byte	0x04, 0x36
        /*004e*/ 	.short	(.L_214 - .L_213)
.L_213:
        /*0050*/ 	.word	0x00000008
.L_214:


//--------------------- .nv.info._ZN7cutlass13device_kernelIN5flash19enable_sm80_to_sm89INS1_16FlashAttnFwdSm80INS1_25CollectiveMainloopFwdSm80ILi8ELi1ELb0EN4cute5tupleIJNS5_1CILi128EEENS7_ILi32EEENS7_ILi256EEEEEELi256ENS_10bfloat16_tEfNS_4arch4Sm80ELb1ELb0ELb0ELb1ELb1ELb1ELb1ELb1EEENS1_21CollectiveEpilogueFwdINS6_IJS8_SA_S9_EEENS6_IJNS7_ILi1EEESI_SI_EEESC_SE_Li256ELb1ELb1ELb1ELb0EEENS1_36VarlenDynamicPersistentTileSchedulerILi128ELi32ELi256ELi256ELb1ELb1ELb0ELb1ELb1ELb1EEEEEEEEEvNT_6ParamsE --------------------------
	.section	.nv.info._ZN7cutlass13device_kernelIN5flash19enable_sm80_to_sm89INS1_16FlashAttnFwdSm80INS1_25CollectiveMainloopFwdSm80ILi8ELi1ELb0EN4cute5tupleIJNS5_1CILi128EEENS7_ILi32EEENS7_ILi256EEEEEELi256ENS_10bfloat16_tEfNS_4arch4Sm80ELb1ELb0ELb0ELb1ELb1ELb1ELb1ELb1EEENS1_21CollectiveEpilogueFwdINS6_IJS8_SA_S9_EEENS6_IJNS7_ILi1EEESI_SI_EEESC_SE_Li256ELb1ELb1ELb1ELb0EEENS1_36VarlenDynamicPersistentTileSchedulerILi128ELi32ELi256ELi256ELb1ELb1ELb0ELb1ELb1ELb1EEEEEEEEEvNT_6ParamsE,"",@"SHT_CUDA_INFO"
	.sectionflags	@""
	.align	4


	//----- nvinfo : EIATTR_CUDA_API_VERSION
	.align		4
        /*0000*/ 	.byte	0x04, 0x37
        /*0002*/ 	.short	(.L_216 - .L_215)
.L_215:
        /*0004*/ 	.word	0x00000082


	//----- nvinfo : EIATTR_KPARAM_INFO
	.align		4
.L_216:
        /*0008*/ 	.byte	0x04, 0x17
        /*000a*/ 	.short	(.L_218 - .L_217)
.L_217:
        /*000c*/ 	.word	0x00000000
        /*0010*/ 	.short	0x0000
        /*0012*/ 	.short	0x0000
        /*0014*/ 	.byte	0x00, 0xf0, 0xe1, 0x10


	//----- nvinfo : EIATTR_SPARSE_MMA_MASK
	.align		4
.L_218:
        /*0018*/ 	.byte	0x03, 0x50
        /*001a*/ 	.short	0x0000


	//----- nvinfo : EIATTR_MAXREG_COUNT
	.align		4
        /*001c*/ 	.byte	0x03, 0x1b
        /*001e*/ 	.short	0x00ff


	//----- nvinfo : EIATTR_MERCURY_ISA_VERSION
	.align		4
        /*0020*/ 	.byte	0x03, 0x5f
        /*0022*/ 	.short	0x0101


	//----- nvinfo : EIATTR_EXIT_INSTR_OFFSETS
	.align		4
        /*0024*/ 	.byte	0x04, 0x1c
        /*0026*/ 	.short	(.L_220 - .L_219)


	//   ....[0]....
.L_219:
        /*0028*/ 	.word	0x00000010


	//----- nvinfo : EIATTR_MAX_THREADS
	.align		4
.L_220:
        /*002c*/ 	.byte	0x04, 0x05
        /*002e*/ 	.short	(.L_222 - .L_221)
.L_221:
        /*0030*/ 	.word	0x00000100
        /*0034*/ 	.word	0x00000001
        /*0038*/ 	.word	0x00000001


	//----- nvinfo : EIATTR_CBANK_PARAM_SIZE
	.align		4
.L_222:
        /*003c*/ 	.byte	0x03, 0x19
        /*003e*/ 	.short	0x0438


	//----- nvinfo : EIATTR_PARAM_CBANK
	.align		4
        /*0040*/ 	.byte	0x04, 0x0a
        /*0042*/ 	.short	(.L_224 - .L_223)
	.align		4
.L_223:
        /*0044*/ 	.word	index@(.nv.constant0._ZN7cutlass13device_kernelIN5flash19enable_sm80_to_sm89INS1_16FlashAttnFwdSm80INS1_25CollectiveMainloopFwdSm80ILi8ELi1ELb0EN4cute5tupleIJNS5_1CILi128EEENS7_ILi32EEENS7_ILi256EEEEEELi256ENS_10bfloat16_tEfNS_4arch4Sm80ELb1ELb0ELb0ELb1ELb1ELb1ELb1ELb1EEENS1_21CollectiveEpilogueFwdINS6_IJS8_SA_S9_EEENS6_IJNS7_ILi1EEESI_SI_EEESC_SE_Li256ELb1ELb1ELb1ELb0EEENS1_36VarlenDynamicPersistentTileSchedulerILi128ELi32ELi256ELi256ELb1ELb1ELb0ELb1ELb1ELb1EEEEEEEEEvNT_6ParamsE)
        /*0048*/ 	.short	0x0210
        /*004a*/ 	.short	0x0438


	//----- nvinfo : EIATTR_SW_WAR
	.align		4
.L_224:
        /*004c*/ 	.byte	0x04, 0x36
        /*004e*/ 	.short	(.L_226 - .L_225)
.L_225:
        /*0050*/ 	.word	0x00000008
.L_226:


//--------------------- .nv.info._ZN7cutlass13device_kernelIN5flash19enable_sm80_to_sm89INS1_16FlashAttnFwdSm80INS1_25CollectiveMainloopFwdSm80ILi8ELi1ELb0EN4cute5tupleIJNS5_1CILi128EEENS7_ILi96EEENS7_ILi256EEEEEELi256ENS_10bfloat16_tEfNS_4arch4Sm80ELb0ELb0ELb0ELb0ELb1ELb0ELb1ELb1EEENS1_21CollectiveEpilogueFwdINS6_IJS8_SA_S9_EEENS6_IJNS7_ILi1EEESI_SI_EEESC_SE_Li256ELb0ELb1ELb1ELb0EEENS1_19SingleTileSchedulerILb0ELb1ELb1ELi128EEEEEEEEEvNT_6ParamsE --------------------------
	.section	.nv.info._ZN7cutlass13device_kernelIN5flash19enable_sm80_to_sm89INS1_16FlashAttnFwdSm80INS1_25CollectiveMainloopFwdSm80ILi8ELi1ELb0EN4cute5tupleIJNS5_1CILi128EEENS7_ILi96EEENS7_ILi256EEEEEELi256ENS_10bfloat16_tEfNS_4arch4Sm80ELb0ELb0ELb0ELb0ELb1ELb0ELb1ELb1EEENS1_21CollectiveEpilogueFwdINS6_IJS8_SA_S9_EEENS6_IJNS7_ILi1EEESI_SI_EEESC_SE_Li256ELb0ELb1ELb1ELb0EEENS1_19SingleTileSchedulerILb0ELb1ELb1ELi128EEEEEEEEEvNT_6ParamsE,"",@"SHT_CUDA_INFO"
	.sectionflags	@""
	.align	4


	//----- nvinfo : EIATTR_CUDA_API_VERSION
	.align		4
        /*0000*/ 	.byte	0x04, 0x37
        /*0002*/ 	.short	(.L_228 - .L_227)
.L_227:
        /*0004*/ 	.word	0x00000082


	//----- nvinfo : EIATTR_KPARAM_INFO
	.align		4
.L_228:
        /*0008*/ 	.byte	0x04, 0x17
        /*000a*/ 	.short	(.L_230 - .L_229)
.L_229:
        /*000c*/ 	.word	0x00000000
        /*0010*/ 	.short	0x0000
        /*0012*/ 	.short	0x0000
        /*0014*/ 	.byte	0x00, 0xf0, 0x61, 0x10


	//----- nvinfo : EIATTR_SPARSE_MMA_MASK
	.align		4
.L_230:
        /*0018*/ 	.byte	0x03, 0x50
        /*001a*/ 	.short	0x0000


	//----- nvinfo : EIATTR_MAXREG_COUNT
	.align		4
        /*001c*/ 	.byte	0x03, 0x1b
        /*001e*/ 	.short	0x00ff


	//----- nvinfo : EIATTR_MERCURY_ISA_VERSION
	.align		4
        /*0020*/ 	.byte	0x03, 0x5f
        /*0022*/ 	.short	0x0101


	//----- nvinfo : EIATTR_EXIT_INSTR_OFFSETS
	.align		4
        /*0024*/ 	.byte	0x04, 0x1c
        /*0026*/ 	.short	(.L_232 - .L_231)


	//   ....[0]....
.L_231:
        /*0028*/ 	.word	0x00000010


	//----- nvinfo : EIATTR_MAX_THREADS
	.align		4
.L_232:
        /*002c*/ 	.byte	0x04, 0x05
        /*002e*/ 	.short	(.L_234 - .L_233)
.L_233:
        /*0030*/ 	.word	0x00000100
        /*0034*/ 	.word	0x00000001
        /*0038*/ 	.word	0x00000001


	//----- nvinfo : EIATTR_CBANK_PARAM_SIZE
	.align		4
.L_234:
        /*003c*/ 	.byte	0x03, 0x19
        /*003e*/ 	.short	0x0418


	//----- nvinfo : EIATTR_PARAM_CBANK
	.align		4
        /*0040*/ 	.byte	0x04, 0x0a
        /*0042*/ 	.short	(.L_236 - .L_235)
	.align		4
.L_235:
        /*0044*/ 	.word	index@(.nv.constant0._ZN7cutlass13device_kernelIN5flash19enable_sm80_to_sm89INS1_16FlashAttnFwdSm80INS1_25CollectiveMainloopFwdSm80ILi8ELi1ELb0EN4cute5tupleIJNS5_1CILi128EEENS7_ILi96EEENS7_ILi256EEEEEELi256ENS_10bfloat16_tEfNS_4arch4Sm80ELb0ELb0ELb0ELb0ELb1ELb0ELb1ELb1EEENS1_21CollectiveEpilogueFwdINS6_IJS8_SA_S9_EEENS6_IJNS7_ILi1EEESI_SI_EEESC_SE_Li256ELb0ELb1ELb1ELb0EEENS1_19SingleTileSchedulerILb0ELb1ELb1ELi128EEEEEEEEEvNT_6ParamsE)
        /*0048*/ 	.short	0x0210
        /*004a*/ 	.short	0x0418


	//----- nvinfo : EIATTR_SW_WAR
	.align		4
.L_236:
        /*004c*/ 	.byte	0x04, 0x36
        /*004e*/ 	.short	(.L_238 - .L_237)
.L_237:
        /*0050*/ 	.word	0x00000008
.L_238:


//--------------------- .nv.info._ZN7cutlass13device_kernelIN5flash19enable_sm80_to_sm89INS1_16FlashAttnFwdSm80INS1_25CollectiveMainloopFwdSm80ILi8ELi1ELb0EN4cute5tupleIJNS5_1CILi128EEENS7_ILi64EEENS7_ILi256EEEEEELi256ENS_10bfloat16_tEfNS_4arch4Sm80ELb0ELb0ELb0ELb1ELb1ELb0ELb1ELb1EEENS1_21CollectiveEpilogueFwdINS6_IJS8_SA_S9_EEENS6_IJNS7_ILi1EEESI_SI_EEESC_SE_Li256ELb1ELb1ELb1ELb0EEENS1_36VarlenDynamicPersistentTileSchedulerILi128ELi64ELi256ELi256ELb1ELb1ELb0ELb0ELb1ELb1EEEEEEEEEvNT_6ParamsE --------------------------
	.section	.nv.info._ZN7cutlass13device_kernelIN5flash19enable_sm80_to_sm89INS1_16FlashAttnFwdSm80INS1_25CollectiveMainloopFwdSm80ILi8ELi1ELb0EN4cute5tupleIJNS5_1CILi128EEENS7_ILi64EEENS7_ILi256EEEEEELi256ENS_10bfloat16_tEfNS_4arch4Sm80ELb0ELb0ELb0ELb1ELb1ELb0ELb1ELb1EEENS1_21CollectiveEpilogueFwdINS6_IJS8_SA_S9_EEENS6_IJNS7_ILi1EEESI_SI_EEESC_SE_Li256ELb1ELb1ELb1ELb0EEENS1_36VarlenDynamicPersistentTileSchedulerILi128ELi64ELi256ELi256ELb1ELb1ELb0ELb0ELb1ELb1EEEEEEEEEvNT_6ParamsE,"",@"SHT_CUDA_INFO"
	.sectionflags	@""
	.align	4


	//----- nvinfo : EIATTR_CUDA_API_VERSION
	.align		4
        /*0000*/ 	.byte	0x04, 0x37
        /*0002*/ 	.short	(.L_240 - .L_239)
.L_239:
        /*0004*/ 	.word	0x00000082


	//----- nvinfo : EIATTR_KPARAM_INFO
	.align		4
.L_240:
        /*0008*/ 	.byte	0x04, 0x17
        /*000a*/ 	.short	(.L_242 - .L_241)
.L_241:
        /*000c*/ 	.word	0x00000000
        /*0010*/ 	.short	0x0000
        /*0012*/ 	.short	0x0000
        /*0014*/ 	.byte	0x00, 0xf0, 0xe1, 0x10


	//----- nvinfo : EIATTR_SPARSE_MMA_MASK
	.align		4
.L_242:
        /*0018*/ 	.byte	0x03, 0x50
        /*001a*/ 	.short	0x0000


	//----- nvinfo : EIATTR_MAXREG_COUNT
	.align		4
        /*001c*/ 	.byte	0x03, 0x1b
        /*001e*/ 	.short	0x00ff


	//----- nvinfo : EIATTR_MERCURY_ISA_VERSION
	.align		4
        /*0020*/ 	.byte	0x03, 0x5f
        /*0022*/ 	.short	0x0101


	//----- nvinfo : EIATTR_EXIT_INSTR_OFFSETS
	.align		4
        /*0024*/ 	.byte	0x04, 0x1c
        /*0026*/ 	.short	(.L_244 - .L_243)


	//   ....[0]....
.L_243:
        /*0028*/ 	.word	0x00000010


	//----- nvinfo : EIATTR_MAX_THREADS
	.align		4
.L_244:
        /*002c*/ 	.byte	0x04, 0x05
        /*002e*/ 	.short	(.L_246 - .L_245)
.L_245:
        /*0030*/ 	.word	0x00000100
        /*0034*/ 	.word	0x00000001
        /*0038*/ 	.word	0x00000001


	//----- nvinfo : EIATTR_CBANK_PARAM_SIZE
	.align		4
.L_246:
        /*003c*/ 	.byte	0x03, 0x19
        /*003e*/ 	.short	0x0438


	//----- nvinfo : EIATTR_PARAM_CBANK
	.align		4
        /*0040*/ 	.byte	0x04, 0x0a
        /*0042*/ 	.short	(.L_248 - .L_247)
	.align		4
.L_247:
        /*0044*/ 	.word	index@(.nv.constant0._ZN7cutlass13device_kernelIN5flash19enable_sm80_to_sm89INS1_16FlashAttnFwdSm80INS1_25CollectiveMainloopFwdSm80ILi8ELi1ELb0EN4cute5tupleIJNS5_1CILi128EEENS7_ILi64EEENS7_ILi256EEEEEELi256ENS_10bfloat16_tEfNS_4arch4Sm80ELb0ELb0ELb0ELb1ELb1ELb0ELb1ELb1EEENS1_21CollectiveEpilogueFwdINS6_IJS8_SA_S9_EEENS6_IJNS7_ILi1EEESI_SI_EEESC_SE_Li256ELb1ELb1ELb1ELb0EEENS1_36VarlenDynamicPersistentTileSchedulerILi128ELi64ELi256ELi256ELb1ELb1ELb0ELb0ELb1ELb1EEEEEEEEEvNT_6ParamsE)
        /*0048*/ 	.short	0x0210
        /*004a*/ 	.short	0x0438


	//----- nvinfo : EIATTR_SW_WAR
	.align		4
.L_248:
        /*004c*/ 	.byte	0x04, 0x36
        /*004e*/ 	.short	(.L_250 - .L_249)
.L_249:
        /*0050*/ 	.word	0x00000008
.L_250:


//--------------------- .nv.info._ZN7cutlass13device_kernelIN5flash19enable_sm80_to_sm89INS1_16FlashAttnFwdSm80INS1_25CollectiveMainloopFwdSm80ILi8ELi1ELb0EN4cute5tupleIJNS5_1CILi128EEENS7_ILi48EEENS7_ILi256EEEEEELi256ENS_10bfloat16_tEfNS_4arch4Sm80ELb0ELb0ELb0ELb1ELb1ELb1ELb1ELb1EEENS1_21CollectiveEpilogueFwdINS6_IJS8_SA_S9_EEENS6_IJNS7_ILi1EEESI_SI_EEESC_SE_Li256ELb1ELb1ELb1ELb0EEENS1_36VarlenDynamicPersistentTileSchedulerILi128ELi48ELi256ELi256ELb1ELb1ELb0ELb0ELb1ELb1EEEEEEEEEvNT_6ParamsE --------------------------
	.section	.nv.info._ZN7cutlass13device_kernelIN5flash19enable_sm80_to_sm89INS1_16FlashAttnFwdSm80INS1_25CollectiveMainloopFwdSm80ILi8ELi1ELb0EN4cute5tupleIJNS5_1CILi128EEENS7_ILi48EEENS7_ILi256EEEEEELi256ENS_10bfloat16_tEfNS_4arch4Sm80ELb0ELb0ELb0ELb1ELb1ELb1ELb1ELb1EEENS1_21CollectiveEpilogueFwdINS6_IJS8_SA_S9_EEENS6_IJNS7_ILi1EEESI_SI_EEESC_SE_Li256ELb1ELb1ELb1ELb0EEENS1_36VarlenDynamicPersistentTileSchedulerILi128ELi48ELi256ELi256ELb1ELb1ELb0ELb0ELb1ELb1EEEEEEEEEvNT_6ParamsE,"",@"SHT_CUDA_INFO"
	.sectionflags	@""
	.align	4


	//----- nvinfo : EIATTR_CUDA_API_VERSION
	.align		4
        /*0000*/ 	.byte	0x04, 0x37
        /*0002*/ 	.short	(.L_252 - .L_251)
.L_251:
        /*0004*/ 	.word	0x00000082


	//----- nvinfo : EIATTR_KPARAM_INFO
	.align		4
.L_252:
        /*0008*/ 	.byte	0x04, 0x17
        /*000a*/ 	.short	(.L_254 - .L_253)
.L_253:
        /*000c*/ 	.word	0x00000000
        /*0010*/ 	.short	0x0000
        /*0012*/ 	.short	0x0000
        /*0014*/ 	.byte	0x00, 0xf0, 0xe1, 0x10


	//----- nvinfo : EIATTR_SPARSE_MMA_MASK
	.align		4
.L_254:
        /*0018*/ 	.byte	0x03, 0x50
        /*001a*/ 	.short	0x0000


	//----- nvinfo : EIATTR_MAXREG_COUNT
	.align		4
        /*001c*/ 	.byte	0x03, 0x1b
        /*001e*/ 	.short	0x00ff


	//----- nvinfo : EIATTR_MERCURY_ISA_VERSION
	.align		4
        /*0020*/ 	.byte	0x03, 0x5f
        /*0022*/ 	.short	0x0101


	//----- nvinfo : EIATTR_EXIT_INSTR_OFFSETS
	.align		4
        /*0024*/ 	.byte	0x04, 0x1c
        /*0026*/ 	.short	(.L_256 - .L_255)


	//   ....[0]....
.L_255:
        /*0028*/ 	.word	0x00000010


	//----- nvinfo : EIATTR_MAX_THREADS
	.align		4
.L_256:
        /*002c*/ 	.byte	0x04, 0x05
        /*002e*/ 	.short	(.L_258 - .L_257)
.L_257:
        /*0030*/ 	.word	0x00000100
        /*0034*/ 	.word	0x00000001
        /*0038*/ 	.word	0x00000001


	//----- nvinfo : EIATTR_CBANK_PARAM_SIZE
	.align		4
.L_258:
        /*003c*/ 	.byte	0x03, 0x19
        /*003e*/ 	.short	0x0438


	//----- nvinfo : EIATTR_PARAM_CBANK
	.align		4
        /*0040*/ 	.byte	0x04, 0x0a
        /*0042*/ 	.short	(.L_260 - .L_259)
	.align		4
.L_259:
        /*0044*/ 	.word	index@(.nv.constant0._ZN7cutlass13device_kernelIN5flash19enable_sm80_to_sm89INS1_16FlashAttnFwdSm80INS1_25CollectiveMainloopFwdSm80ILi8ELi1ELb0EN4cute5tupleIJNS5_1CILi128EEENS7_ILi48EEENS7_ILi256EEEEEELi256ENS_10bfloat16_tEfNS_4arch4Sm80ELb0ELb0ELb0ELb1ELb1ELb1ELb1ELb1EEENS1_21CollectiveEpilogueFwdINS6_IJS8_SA_S9_EEENS6_IJNS7_ILi1EEESI_SI_EEESC_SE_Li256ELb1ELb1ELb1ELb0EEENS1_36VarlenDynamicPersistentTileSchedulerILi128ELi48ELi256ELi256ELb1ELb1ELb0ELb0ELb1ELb1EEEEEEEEEvNT_6ParamsE)
        /*0048*/ 	.short	0x0210
        /*004a*/ 	.short	0x0438


	//----- nvinfo : EIATTR_SW_WAR
	.align		4
.L_260:
        /*004c*/ 	.byte	0x04, 0x36
        /*004e*/ 	.short	(.L_262 - .L_261)
.L_261:
        /*0050*/ 	.word	0x00000008
.L_262:


//--------------------- .nv.info._ZN7cutlass13device_kernelIN5flash19enable_sm80_to_sm89INS1_16FlashAttnFwdSm80INS1_25CollectiveMainloopFwdSm80ILi8ELi1ELb0EN4cute5tupleIJNS5_1CILi128EEENS7_ILi64EEENS7_ILi256EEEEEELi256ENS_10bfloat16_tEfNS_4arch4Sm80ELb0ELb1ELb0ELb0ELb1ELb0ELb1ELb1EEENS1_21CollectiveEpilogueFwdINS6_IJS8_SA_S9_EEENS6_IJNS7_ILi1EEESI_SI_EEESC_SE_Li256ELb0ELb1ELb1ELb0EEENS1_19SingleTileSchedulerILb0ELb1ELb1ELi128EEEEEEEEEvNT_6ParamsE --------------------------
	.section	.nv.info._ZN7cutlass13device_kernelIN5flash19enable_sm80_to_sm89INS1_16FlashAttnFwdSm80INS1_25CollectiveMainloopFwdSm80ILi8ELi1ELb0EN4cute5tupleIJNS5_1CILi128EEENS7_ILi64EEENS7_ILi256EEEEEELi256ENS_10bfloat16_tEfNS_4arch4Sm80ELb0ELb1ELb0ELb0ELb1ELb0ELb1ELb1EEENS1_21CollectiveEpilogueFwdINS6_IJS8_SA_S9_EEENS6_IJNS7_ILi1EEESI_SI_EEESC_SE_Li256ELb0ELb1ELb1ELb0EEENS1_19SingleTileSchedulerILb0ELb1ELb1ELi128EEEEEEEEEvNT_6ParamsE,"",@"SHT_CUDA_INFO"
	.sectionflags	@""
	.align	4


	//----- nvinfo : EIATTR_CUDA_API_VERSION
	.align		4
        /*0000*/ 	.byte	0x04, 0x37
        /*0002*/ 	.short	(.L_264 - .L_263)
.L_263:
        /*0004*/ 	.word	0x00000082


	//----- nvinfo : EIATTR_KPARAM_INFO
	.align		4
.L_264:
        /*0008*/ 	.byte	0x04, 0x17
        /*000a*/ 	.short	(.L_266 - .L_265)
.L_265:
        /*000c*/ 	.word	0x00000000
        /*0010*/ 	.short	0x0000
        /*0012*/ 	.short	0x0000
        /*0014*/ 	.byte	0x00, 0xf0, 0x61, 0x10


	//----- nvinfo : EIATTR_SPARSE_MMA_MASK
	.align		4
.L_266:
        /*0018*/ 	.byte	0x03, 0x50
        /*001a*/ 	.short	0x0000


	//----- nvinfo : EIATTR_MAXREG_COUNT
	.align		4
        /*001c*/ 	.byte	0x03, 0x1b
        /*001e*/ 	.short	0x00ff


	//----- nvinfo : EIATTR_MERCURY_ISA_VERSION
	.align		4
        /*0020*/ 	.byte	0x03, 0x5f
        /*0022*/ 	.short	0x0101


	//----- nvinfo : EIATTR_EXIT_INSTR_OFFSETS
	.align		4
        /*0024*/ 	.byte	0x04, 0x1c
        /*0026*/ 	.short	(.L_268 - .L_267)


	//   ....[0]....
.L_267:
        /*0028*/ 	.word	0x00000010


	//----- nvinfo : EIATTR_MAX_THREADS
	.align		4
.L_268:
        /*002c*/ 	.byte	0x04, 0x05
        /*002e*/ 	.short	(.L_270 - .L_269)
.L_269:
        /*0030*/ 	.word	0x00000100
        /*0034*/ 	.word	0x00000001
        /*0038*/ 	.word	0x00000001


	//----- nvinfo : EIATTR_CBANK_PARAM_SIZE
	.align		4
.L_270:
        /*003c*/ 	.byte	0x03, 0x19
        /*003e*/ 	.short	0x0418


	//----- nvinfo : EIATTR_PARAM_CBANK
	.align		4
        /*0040*/ 	.byte	0x04, 0x0a
        /*0042*/ 	.short	(.L_272 - .L_271)
	.align		4
.L_271:
        /*0044*/ 	.word	index@(.nv.constant0._ZN7cutlass13device_kernelIN5flash19enable_sm80_to_sm89INS1_16FlashAttnFwdSm80INS1_25CollectiveMainloopFwdSm80ILi8ELi1ELb0EN4cute5tupleIJNS5_1CILi128EEENS7_ILi64EEENS7_ILi256EEEEEELi256ENS_10bfloat16_tEfNS_4arch4Sm80ELb0ELb1ELb0ELb0ELb1ELb0ELb1ELb1EEENS1_21CollectiveEpilogueFwdINS6_IJS8_SA_S9_EEENS6_IJNS7_ILi1EEESI_SI_EEESC_SE_Li256ELb0ELb1ELb1ELb0EEENS1_19SingleTileSchedulerILb0ELb1ELb1ELi128EEEEEEEEEvNT_6ParamsE)
        /*0048*/ 	.short	0x0210
        /*004a*/ 	.short	0x0418


	//----- nvinfo : EIATTR_SW_WAR
	.align		4
.L_272:
        /*004c*/ 	.byte	0x04, 0x36
        /*004e*/ 	.short	(.L_274 - .L_273)
.L_273:
        /*0050*/ 	.word	0x00000008
.L_274:


//--------------------- .nv.info._ZN7cutlass13device_kernelIN5flash19enable_sm80_to_sm89INS1_16FlashAttnFwdSm80INS1_25CollectiveMainloopFwdSm80ILi8ELi1ELb0EN4cute5tupleIJNS5_1CILi128EEENS7_ILi64EEENS7_ILi256EEEEEELi256ENS_10bfloat16_tEfNS_4arch4Sm80ELb0ELb1ELb0ELb1ELb1ELb0ELb1ELb1EEENS1_21CollectiveEpilogueFwdINS6_IJS8_SA_S9_EEENS6_IJNS7_ILi1EEESI_SI_EEESC_SE_Li256ELb1ELb1ELb1ELb0EEENS1_36VarlenDynamicPersistentTileSchedulerILi128ELi64ELi256ELi256ELb1ELb1ELb0ELb1ELb0ELb1EEEEEEEEEvNT_6ParamsE --------------------------
	.section	.nv.info._ZN7cutlass13device_kernelIN5flash19enable_sm80_to_sm89INS1_16FlashAttnFwdSm80INS1_25CollectiveMainloopFwdSm80ILi8ELi1ELb0EN4cute5tupleIJNS5_1CILi128EEENS7_ILi64EEENS7_ILi256EEEEEELi256ENS_10bfloat16_tEfNS_4arch4Sm80ELb0ELb1ELb0ELb1ELb1ELb0ELb1ELb1EEENS1_21CollectiveEpilogueFwdINS6_IJS8_SA_S9_EEENS6_IJNS7_ILi1EEESI_SI_EEESC_SE_Li256ELb1ELb1ELb1ELb0EEENS1_36VarlenDynamicPersistentTileSchedulerILi128ELi64ELi256ELi256ELb1ELb1ELb0ELb1ELb0ELb1EEEEEEEEEvNT_6ParamsE,"",@"SHT_CUDA_INFO"
	.sectionflags	@""
	.align	4


	//----- nvinfo : EIATTR_CUDA_API_VERSION
	.align		4
        /*0000*/ 	.byte	0x04, 0x37
        /*0002*/ 	.short	(.L_276 - .L_275)
.L_275:
        /*0004*/ 	.word	0x00000082


	//----- nvinfo : EIATTR_KPARAM_INFO
	.align		4
.L_276:
        /*0008*/ 	.byte	0x04, 0x17
        /*000a*/ 	.short	(.L_278 - .L_277)
.L_277:
        /*000c*/ 	.word	0x00000000
        /*0010*/ 	.short	0x0000
        /*0012*/ 	.short	0x0000
        /*0014*/ 	.byte	0x00, 0xf0, 0xe1, 0x10


	//----- nvinfo : EIATTR_SPARSE_MMA_MASK
	.align		4
.L_278:
        /*0018*/ 	.byte	0x03, 0x50
        /*001a*/ 	.short	0x0000


	//----- nvinfo : EIATTR_MAXREG_COUNT
	.align		4
        /*001c*/ 	.byte	0x03, 0x1b
        /*001e*/ 	.short	0x00ff


	//----- nvinfo : EIATTR_MERCURY_ISA_VERSION
	.align		4
        /*0020*/ 	.byte	0x03, 0x5f
        /*0022*/ 	.short	0x0101


	//----- nvinfo : EIATTR_EXIT_INSTR_OFFSETS
	.align		4
        /*0024*/ 	.byte	0x04, 0x1c
        /*0026*/ 	.short	(.L_280 - .L_279)


	//   ....[0]....
.L_279:
        /*0028*/ 	.word	0x00000010


	//----- nvinfo : EIATTR_MAX_THREADS
	.align		4
.L_280:
        /*002c*/ 	.byte	0x04, 0x05
        /*002e*/ 	.short	(.L_282 - .L_281)
.L_281:
        /*0030*/ 	.word	0x00000100
        /*0034*/ 	.word	0x00000001
        /*0038*/ 	.word	0x00000001


	//----- nvinfo : EIATTR_CBANK_PARAM_SIZE
	.align		4
.L_282:
        /*003c*/ 	.byte	0x03, 0x19
        /*003e*/ 	.short	0x0438


	//----- nvinfo : EIATTR_PARAM_CBANK
	.align		4
        /*0040*/ 	.byte	0x04, 0x0a
        /*0042*/ 	.short	(.L_284 - .L_283)
	.align		4
.L_283:
        /*0044*/ 	.word	index@(.nv.constant0._ZN7cutlass13device_kernelIN5flash19enable_sm80_to_sm89INS1_16FlashAttnFwdSm80INS1_25CollectiveMainloopFwdSm80ILi8ELi1ELb0EN4cute5tupleIJNS5_1CILi128EEENS7_ILi64EEENS7_ILi256EEEEEELi256ENS_10bfloat16_tEfNS_4arch4Sm80ELb0ELb1ELb0ELb1ELb1ELb0ELb1ELb1EEENS1_21CollectiveEpilogueFwdINS6_IJS8_SA_S9_EEENS6_IJNS7_ILi1EEESI_SI_EEESC_SE_Li256ELb1ELb1ELb1ELb0EEENS1_36VarlenDynamicPersistentTileSchedulerILi128ELi64ELi256ELi256ELb1ELb1ELb0ELb1ELb0ELb1EEEEEEEEEvNT_6ParamsE)
        /*0048*/ 	.short	0x0210
        /*004a*/ 	.short	0x0438


	//----- nvinfo : EIATTR_SW_WAR
	.align		4
.L_284:
        /*004c*/ 	.byte	0x04, 0x36
        /*004e*/ 	.short	(.L_286 - .L_285)
.L_285:
        /*0050*/ 	.word	0x00000008
.L_286:


//--------------------- .nv.info._ZN7cutlass13device_kernelIN5flash19enable_sm80_to_sm89INS1_16FlashAttnFwdSm80INS1_25CollectiveMainloopFwdSm80ILi8ELi1ELb0EN4cute5tupleIJNS5_1CILi128EEENS7_ILi48EEENS7_ILi256EEEEEELi256ENS_10bfloat16_tEfNS_4arch4Sm80ELb0ELb1ELb0ELb1ELb1ELb1ELb1ELb1EEENS1_21CollectiveEpilogueFwdINS6_IJS8_SA_S9_EEENS6_IJNS7_ILi1EEESI_SI_EEESC_SE_Li256ELb1ELb1ELb1ELb0EEENS1_36VarlenDynamicPersistentTileSchedulerILi128ELi48ELi256ELi256ELb1ELb1ELb0ELb1ELb0ELb1EEEEEEEEEvNT_6ParamsE --------------------------
	.section	.nv.info._ZN7cutlass13device_kernelIN5flash19enable_sm80_to_sm89INS1_16FlashAttnFwdSm80INS1_25CollectiveMainloopFwdSm80ILi8ELi1ELb0EN4cute5tupleIJNS5_1CILi128EEENS7_ILi48EEENS7_ILi256EEEEEELi256ENS_10bfloat16_tEfNS_4arch4Sm80ELb0ELb1ELb0ELb1ELb1ELb1ELb1ELb1EEENS1_21CollectiveEpilogueFwdINS6_IJS8_SA_S9_EEENS6_IJNS7_ILi1EEESI_SI_EEESC_SE_Li256ELb1ELb1ELb1ELb0EEENS1_36VarlenDynamicPersistentTileSchedulerILi128ELi48ELi256ELi256ELb1ELb1ELb0ELb1ELb0ELb1EEEEEEEEEvNT_6ParamsE,"",@"SHT_CUDA_INFO"
	.sectionflags	@""
	.align	4


	//----- nvinfo : EIATTR_CUDA_API_VERSION
	.align		4
        /*0000*/ 	.byte	0x04, 0x37
        /*0002*/ 	.short	(.L_288 - .L_287)
.L_287:
        /*0004*/ 	.word	0x00000082


	//----- nvinfo : EIATTR_KPARAM_INFO
	.align		4
.L_288:
        /*0008*/ 	.byte	0x04, 0x17
        /*000a*/ 	.short	(.L_290 - .L_289)
.L_289:
        /*000c*/ 	.word	0x00000000
        /*0010*/ 	.short	0x0000
        /*0012*/ 	.short	0x0000
        /*0014*/ 	.byte	0x00, 0xf0, 0xe1, 0x10


	//----- nvinfo : EIATTR_SPARSE_MMA_MASK
	.align		4
.L_290:
        /*0018*/ 	.byte	0x03, 0x50
        /*001a*/ 	.short	0x0000


	//----- nvinfo : EIATTR_MAXREG_COUNT
	.align		4
        /*001c*/ 	.byte	0x03, 0x1b
        /*001e*/ 	.short	0x00ff


	//----- nvinfo : EIATTR_MERCURY_ISA_VERSION
	.align		4
        /*0020*/ 	.byte	0x03, 0x5f
        /*0022*/ 	.short	0x0101


	//----- nvinfo : EIATTR_EXIT_INSTR_OFFSETS
	.align		4
        /*0024*/ 	.byte	0x04, 0x1c
        /*0026*/ 	.short	(.L_292 - .L_291)


	//   ....[0]....
.L_291:
        /*0028*/ 	.word	0x00000010


	//----- nvinfo : EIATTR_MAX_THREADS
	.align		4
.L_292:
        /*002c*/ 	.byte	0x04, 0x05
        /*002e*/ 	.short	(.L_294 - .L_293)
.L_293:
        /*0030*/ 	.word	0x00000100
        /*0034*/ 	.word	0x00000001
        /*0038*/ 	.word	0x00000001


	//----- nvinfo : EIATTR_CBANK_PARAM_SIZE
	.align		4
.L_294:
        /*003c*/ 	.byte	0x03, 0x19
        /*003e*/ 	.short	0x0438


	//----- nvinfo : EIATTR_PARAM_CBANK
	.align		4
        /*0040*/ 	.byte	0x04, 0x0a
        /*0042*/ 	.short	(.L_296 - .L_295)
	.align		4
.L_295:
        /*0044*/ 	.word	index@(.nv.constant0._ZN7cutlass13device_kernelIN5flash19enable_sm80_to_sm89INS1_16FlashAttnFwdSm80INS1_25CollectiveMainloopFwdSm80ILi8ELi1ELb0EN4cute5tupleIJNS5_1CILi128EEENS7_ILi48EEENS7_ILi256EEEEEELi256ENS_10bfloat16_tEfNS_4arch4Sm80ELb0ELb1ELb0ELb1ELb1ELb1ELb1ELb1EEENS1_21CollectiveEpilogueFwdINS6_IJS8_SA_S9_EEENS6_IJNS7_ILi1EEESI_SI_EEESC_SE_Li256ELb1ELb1ELb1ELb0EEENS1_36VarlenDynamicPersistentTileSchedulerILi128ELi48ELi256ELi256ELb1ELb1ELb0ELb1ELb0ELb1EEEEEEEEEvNT_6ParamsE)
        /*0048*/ 	.short	0x0210
        /*004a*/ 	.short	0x0438


	//----- nvinfo : EIATTR_SW_WAR
	.align		4
.L_296:
        /*004c*/ 	.byte	0x04, 0x36
        /*004e*/ 	.short	(.L_298 - .L_297)
.L_297:
        /*0050*/ 	.word	0x00000008
.L_298:


//--------------------- .nv.info._ZN7cutlass13device_kernelIN5flash19enable_sm80_to_sm89INS1_16FlashAttnFwdSm80INS1_25CollectiveMainloopFwdSm80ILi8ELi1ELb0EN4cute5tupleIJNS5_1CILi128EEENS7_ILi96EEENS7_ILi256EEEEEELi256ENS_10bfloat16_tEfNS_4arch4Sm80ELb1ELb0ELb0ELb0ELb1ELb0ELb1ELb1EEENS1_21CollectiveEpilogueFwdINS6_IJS8_SA_S9_EEENS6_IJNS7_ILi1EEESI_SI_EEESC_SE_Li256ELb0ELb1ELb1ELb0EEENS1_30DynamicPersistentTileSchedulerILi256ELi256ELb1ELb1ELb0EEEEEEEEEvNT_6ParamsE --------------------------
	.section	.nv.info._ZN7cutlass13device_kernelIN5flash19enable_sm80_to_sm89INS1_16FlashAttnFwdSm80INS1_25CollectiveMainloopFwdSm80ILi8ELi1ELb0EN4cute5tupleIJNS5_1CILi128EEENS7_ILi96EEENS7_ILi256EEEEEELi256ENS_10bfloat16_tEfNS_4arch4Sm80ELb1ELb0ELb0ELb0ELb1ELb0ELb1ELb1EEENS1_21CollectiveEpilogueFwdINS6_IJS8_SA_S9_EEENS6_IJNS7_ILi1EEESI_SI_EEESC_SE_Li256ELb0ELb1ELb1ELb0EEENS1_30DynamicPersistentTileSchedulerILi256ELi256ELb1ELb1ELb0EEEEEEEEEvNT_6ParamsE,"",@"SHT_CUDA_INFO"
	.sectionflags	@""
	.align	4


	//----- nvinfo : EIATTR_CUDA_API_VERSION
	.align		4
        /*0000*/ 	.byte	0x04, 0x37
        /*0002*/ 	.short	(.L_300 - .L_299)
.L_299:
        /*0004*/ 	.word	0x00000082


	//----- nvinfo : EIATTR_KPARAM_INFO
	.align		4
.L_300:
        /*0008*/ 	.byte	0x04, 0x17
        /*000a*/ 	.short	(.L_302 - .L_301)
.L_301:
        /*000c*/ 	.word	0x00000000
        /*0010*/ 	.short	0x0000
        /*0012*/ 	.short	0x0000
        /*0014*/ 	.byte	0x00, 0xf0, 0xa1, 0x10


	//----- nvinfo : EIATTR_SPARSE_MMA_MASK
	.align		4
.L_302:
        /*0018*/ 	.byte	0x03, 0x50
        /*001a*/ 	.short	0x0000


	//----- nvinfo : EIATTR_MAXREG_COUNT
	.align		4
        /*001c*/ 	.byte	0x03, 0x1b
        /*001e*/ 	.short	0x00ff


	//----- nvinfo : EIATTR_MERCURY_ISA_VERSION
	.align		4
        /*0020*/ 	.byte	0x03, 0x5f
        /*0022*/ 	.short	0x0101


	//----- nvinfo : EIATTR_EXIT_INSTR_OFFSETS
	.align		4
        /*0024*/ 	.byte	0x04, 0x1c
        /*0026*/ 	.short	(.L_304 - .L_303)


	//   ....[0]....
.L_303:
        /*0028*/ 	.word	0x00000010


	//----- nvinfo : EIATTR_MAX_THREADS
	.align		4
.L_304:
        /*002c*/ 	.byte	0x04, 0x05
        /*002e*/ 	.short	(.L_306 - .L_305)
.L_305:
        /*0030*/ 	.word	0x00000100
        /*0034*/ 	.word	0x00000001
        /*0038*/ 	.word	0x00000001


	//----- nvinfo : EIATTR_CBANK_PARAM_SIZE
	.align		4
.L_306:
        /*003c*/ 	.byte	0x03, 0x19
        /*003e*/ 	.short	0x0428


	//----- nvinfo : EIATTR_PARAM_CBANK
	.align		4
        /*0040*/ 	.byte	0x04, 0x0a
        /*0042*/ 	.short	(.L_308 - .L_307)
	.align		4
.L_307:
        /*0044*/ 	.word	index@(.nv.constant0._ZN7cutlass13device_kernelIN5flash19enable_sm80_to_sm89INS1_16FlashAttnFwdSm80INS1_25CollectiveMainloopFwdSm80ILi8ELi1ELb0EN4cute5tupleIJNS5_1CILi128EEENS7_ILi96EEENS7_ILi256EEEEEELi256ENS_10bfloat16_tEfNS_4arch4Sm80ELb1ELb0ELb0ELb0ELb1ELb0ELb1ELb1EEENS1_21CollectiveEpilogueFwdINS6_IJS8_SA_S9_EEENS6_IJNS7_ILi1EEESI_SI_EEESC_SE_Li256ELb0ELb1ELb1ELb0EEENS1_30DynamicPersistentTileSchedulerILi256ELi256ELb1ELb1ELb0EEEEEEEEEvNT_6ParamsE)
        /*0048*/ 	.short	0x0210
        /*004a*/ 	.short	0x0428


	//----- nvinfo : EIATTR_SW_WAR
	.align		4
.L_308:
        /*004c*/ 	.byte	0x04, 0x36
        /*004e*/ 	.short	(.L_310 - .L_309)
.L_309:
        /*0050*/ 	.word	0x00000008
.L_310:


//--------------------- .nv.info._ZN7cutlass13device_kernelIN5flash19enable_sm80_to_sm89INS1_16FlashAttnFwdSm80INS1_25CollectiveMainloopFwdSm80ILi8ELi1ELb0EN4cute5tupleIJNS5_1CILi128EEENS7_ILi64EEENS7_ILi256EEEEEELi256ENS_10bfloat16_tEfNS_4arch4Sm80ELb1ELb0ELb0ELb1ELb1ELb0ELb1ELb1EEENS1_21CollectiveEpilogueFwdINS6_IJS8_SA_S9_EEENS6_IJNS7_ILi1EEESI_SI_EEESC_SE_Li256ELb1ELb1ELb1ELb0EEENS1_36VarlenDynamicPersistentTileSchedulerILi128ELi64ELi256ELi256ELb1ELb1ELb0ELb1ELb1ELb1EEEEEEEEEvNT_6ParamsE --------------------------
	.section	.nv.info._ZN7cutlass13device_kernelIN5flash19enable_sm80_to_sm89INS1_16FlashAttnFwdSm80INS1_25CollectiveMainloopFwdSm80ILi8ELi1ELb0EN4cute5tupleIJNS5_1CILi128EEENS7_ILi64EEENS7_ILi256EEEEEELi256ENS_10bfloat16_tEfNS_4arch4Sm80ELb1ELb0ELb0ELb1ELb1ELb0ELb1ELb1EEENS1_21CollectiveEpilogueFwdINS6_IJS8_SA_S9_EEENS6_IJNS7_ILi1EEESI_SI_EEESC_SE_Li256ELb1ELb1ELb1ELb0EEENS1_36VarlenDynamicPersistentTileSchedulerILi128ELi64ELi256ELi256ELb1ELb1ELb0ELb1ELb1ELb1EEEEEEEEEvNT_6ParamsE,"",@"SHT_CUDA_INFO"
	.sectionflags	@""
	.align	4


	//----- nvinfo : EIATTR_CUDA_API_VERSION
	.align		4
        /*0000*/ 	.byte	0x04, 0x37
        /*0002*/ 	.short	(.L_312 - .L_311)
.L_311:
        /*0004*/ 	.word	0x00000082


	//----- nvinfo : EIATTR_KPARAM_INFO
	.align		4
.L_312:
        /*0008*/ 	.byte	0x04, 0x17
        /*000a*/ 	.short	(.L_314 - .L_313)
.L_313:
        /*000c*/ 	.word	0x00000000
        /*0010*/ 	.short	0x0000
        /*0012*/ 	.short	0x0000
        /*0014*/ 	.byte	0x00, 0xf0, 0xe1, 0x10


	//----- nvinfo : EIATTR_SPARSE_MMA_MASK
	.align		4
.L_314:
        /*0018*/ 	.byte	0x03, 0x50
        /*001a*/ 	.short	0x0000


	//----- nvinfo : EIATTR_MAXREG_COUNT
	.align		4
        /*001c*/ 	.byte	0x03, 0x1b
        /*001e*/ 	.short	0x00ff


	//----- nvinfo : EIATTR_MERCURY_ISA_VERSION
	.align		4
        /*0020*/ 	.byte	0x03, 0x5f
        /*0022*/ 	.short	0x0101


	//----- nvinfo : EIATTR_EXIT_INSTR_OFFSETS
	.align		4
        /*0024*/ 	.byte	0x04, 0x1c
        /*0026*/ 	.short	(.L_316 - .L_315)


	//   ....[0]....
.L_315:
        /*0028*/ 	.word	0x00000010


	//----- nvinfo : EIATTR_MAX_THREADS
	.align		4
.L_316:
        /*002c*/ 	.byte	0x04, 0x05
        /*002e*/ 	.short	(.L_318 - .L_317)
.L_317:
        /*0030*/ 	.word	0x00000100
        /*0034*/ 	.word	0x00000001
        /*0038*/ 	.word	0x00000001


	//----- nvinfo : EIATTR_CBANK_PARAM_SIZE
	.align		4
.L_318:
        /*003c*/ 	.byte	0x03, 0x19
        /*003e*/ 	.short	0x0438


	//----- nvinfo : EIATTR_PARAM_CBANK
	.align		4
        /*0040*/ 	.byte	0x04, 0x0a
        /*0042*/ 	.short	(.L_320 - .L_319)
	.align		4
.L_319:
        /*0044*/ 	.word	index@(.nv.constant0._ZN7cutlass13device_kernelIN5flash19enable_sm80_to_sm89INS1_16FlashAttnFwdSm80INS1_25CollectiveMainloopFwdSm80ILi8ELi1ELb0EN4cute5tupleIJNS5_1CILi128EEENS7_ILi64EEENS7_ILi256EEEEEELi256ENS_10bfloat16_tEfNS_4arch4Sm80ELb1ELb0ELb0ELb1ELb1ELb0ELb1ELb1EEENS1_21CollectiveEpilogueFwdINS6_IJS8_SA_S9_EEENS6_IJNS7_ILi1EEESI_SI_EEESC_SE_Li256ELb1ELb1ELb1ELb0EEENS1_36VarlenDynamicPersistentTileSchedulerILi128ELi64ELi256ELi256ELb1ELb1ELb0ELb1ELb1ELb1EEEEEEEEEvNT_6ParamsE)
        /*0048*/ 	.short	0x0210
        /*004a*/ 	.short	0x0438


	//----- nvinfo : EIATTR_SW_WAR
	.align		4
.L_320:
        /*004c*/ 	.byte	0x04, 0x36
        /*004e*/ 	.short	(.L_322 - .L_321)
.L_321:
        /*0050*/ 	.word	0x00000008
.L_322:


//--------------------- .nv.info._ZN7cutlass13device_kernelIN5flash19enable_sm80_to_sm89INS1_16FlashAttnFwdSm80INS1_25CollectiveMainloopFwdSm80ILi8ELi1ELb0EN4cute5tupleIJNS5_1CILi128EEENS7_ILi48EEENS7_ILi256EEEEEELi256ENS_10bfloat16_tEfNS_4arch4Sm80ELb1ELb0ELb0ELb1ELb1ELb1ELb1ELb1EEENS1_21CollectiveEpilogueFwdINS6_IJS8_SA_S9_EEENS6_IJNS7_ILi1EEESI_SI_EEESC_SE_Li256ELb1ELb1ELb1ELb0EEENS1_36VarlenDynamicPersistentTileSchedulerILi128ELi48ELi256ELi256ELb1ELb1ELb0ELb1ELb1ELb1EEEEEEEEEvNT_6ParamsE --------------------------
	.section	.nv.info._ZN7cutlass13device_kernelIN5flash19enable_sm80_to_sm89INS1_16FlashAttnFwdSm80INS1_25CollectiveMainloopFwdSm80ILi8ELi1ELb0EN4cute5tupleIJNS5_1CILi128EEENS7_ILi48EEENS7_ILi256EEEEEELi256ENS_10bfloat16_tEfNS_4arch4Sm80ELb1ELb0ELb0ELb1ELb1ELb1ELb1ELb1EEENS1_21CollectiveEpilogueFwdINS6_IJS8_SA_S9_EEENS6_IJNS7_ILi1EEESI_SI_EEESC_SE_Li256ELb1ELb1ELb1ELb0EEENS1_36VarlenDynamicPersistentTileSchedulerILi128ELi48ELi256ELi256ELb1ELb1ELb0ELb1ELb1ELb1EEEEEEEEEvNT_6ParamsE,"",@"SHT_CUDA_INFO"
	.sectionflags	@""
	.align	4


	//----- nvinfo : EIATTR_CUDA_API_VERSION
	.align		4
        /*0000*/ 	.byte	0x04, 0x37
        /*0002*/ 	.short	(.L_324 - .L_323)
.L_323:
        /*0004*/ 	.word	0x00000082


	//----- nvinfo : EIATTR_KPARAM_INFO
	.align		4
.L_324:
        /*0008*/ 	.byte	0x04, 0x17
        /*000a*/ 	.short	(.L_326 - .L_325)
.L_325:
        /*000c*/ 	.word	0x00000000
        /*0010*/ 	.short	0x0000
        /*0012*/ 	.short	0x0000
        /*0014*/ 	.byte	0x00, 0xf0, 0xe1, 0x10


	//----- nvinfo : EIATTR_SPARSE_MMA_MASK
	.align		4
.L_326:
        /*0018*/ 	.byte	0x03, 0x50
        /*001a*/ 	.short	0x0000


	//----- nvinfo : EIATTR_MAXREG_COUNT
	.align		4
        /*001c*/ 	.byte	0x03, 0x1b
        /*001e*/ 	.short	0x00ff


	//----- nvinfo : EIATTR_MERCURY_ISA_VERSION
	.align		4
        /*0020*/ 	.byte	0x03, 0x5f
        /*0022*/ 	.short	0x0101


	//----- nvinfo : EIATTR_EXIT_INSTR_OFFSETS
	.align		4
        /*0024*/ 	.byte	0x04, 0x1c
        /*0026*/ 	.short	(.L_328 - .L_327)


	//   ....[0]....
.L_327:
        /*0028*/ 	.word	0x00000010


	//----- nvinfo : EIATTR_MAX_THREADS
	.align		4
.L_328:
        /*002c*/ 	.byte	0x04, 0x05
        /*002e*/ 	.short	(.L_330 - .L_329)
.L_329:
        /*0030*/ 	.word	0x00000100
        /*0034*/ 	.word	0x00000001
        /*0038*/ 	.word	0x00000001


	//----- nvinfo : EIATTR_CBANK_PARAM_SIZE
	.align		4
.L_330:
        /*003c*/ 	.byte	0x03, 0x19
        /*003e*/ 	.short	0x0438


	//----- nvinfo : EIATTR_PARAM_CBANK
	.align		4
        /*0040*/ 	.byte	0x04, 0x0a
        /*0042*/ 	.short	(.L_332 - .L_331)
	.align		4
.L_331:
        /*0044*/ 	.word	index@(.nv.constant0._ZN7cutlass13device_kernelIN5flash19enable_sm80_to_sm89INS1_16FlashAttnFwdSm80INS1_25CollectiveMainloopFwdSm80ILi8ELi1ELb0EN4cute5tupleIJNS5_1CILi128EEENS7_ILi48EEENS7_ILi256EEEEEELi256ENS_10bfloat16_tEfNS_4arch4Sm80ELb1ELb0ELb0ELb1ELb1ELb1ELb1ELb1EEENS1_21CollectiveEpilogueFwdINS6_IJS8_SA_S9_EEENS6_IJNS7_ILi1EEESI_SI_EEESC_SE_Li256ELb1ELb1ELb1ELb0EEENS1_36VarlenDynamicPersistentTileSchedulerILi128ELi48ELi256ELi256ELb1ELb1ELb0ELb1ELb1ELb1EEEEEEEEEvNT_6ParamsE)
        /*0048*/ 	.short	0x0210
        /*004a*/ 	.short	0x0438


	//----- nvinfo : EIATTR_SW_WAR
	.align		4
.L_332:
        /*004c*/ 	.byte	0x04, 0x36
        /*004e*/ 	.short	(.L_334 - .L_333)
.L_333:
        /*0050*/ 	.word	0x00000008
.L_334:


//--------------------- .nv.callgraph             --------------------------
	.section	.nv.callgraph,"",@"SHT_CUDA_CALLGRAPH"
	.align	4
	.sectionentsize	8
	.align		4
        /*0000*/ 	.word	0x00000000
	.align		4
        /*0004*/ 	.word	0xffffffff
	.align		4
        /*0008*/ 	.word	0x00000000
	.align		4
        /*000c*/ 	.word	0xfffffffe
	.align		4
        /*0010*/ 	.word	0x00000000
	.align		4
        /*0014*/ 	.word	0xfffffffd
	.align		4
        /*0018*/ 	.word	0x00000000
	.align		4
        /*001c*/ 	.word	0xfffffffc


//--------------------- .nv.constant4             --------------------------
	.section	.nv.constant4,"a",@progbits
	.align	8
	.align		8
.nv.constant4:
        /*0000*/ 	.dword	_ZN78_INTERNAL_fb80f8da_42_flash_fwd_hdim256_bf16_paged_split_sm80_cu_1f2e7571_34524cuda3std3__45__cpo5beginE
	.align		8
        /*0008*/ 	.dword	_ZN78_INTERNAL_fb80f8da_42_flash_fwd_hdim256_bf16_paged_split_sm80_cu_1f2e7571_34524cuda3std3__45__cpo3endE
	.align		8
        /*0010*/ 	.dword	_ZN78_INTERNAL_fb80f8da_42_flash_fwd_hdim256_bf16_paged_split_sm80_cu_1f2e7571_34524cuda3std3__45__cpo6cbeginE
	.align		8
        /*0018*/ 	.dword	_ZN78_INTERNAL_fb80f8da_42_flash_fwd_hdim256_bf16_paged_split_sm80_cu_1f2e7571_34524cuda3std3__45__cpo4cendE
	.align		8
        /*0020*/ 	.dword	_ZN78_INTERNAL_fb80f8da_42_flash_fwd_hdim256_bf16_paged_split_sm80_cu_1f2e7571_34524cuda3std3__480_GLOBAL__N__fb80f8da_42_flash_fwd_hdim256_bf16_paged_split_sm80_cu_1f2e7571_34526ignoreE
	.align		8
        /*0028*/ 	.dword	_ZN78_INTERNAL_fb80f8da_42_flash_fwd_hdim256_bf16_paged_split_sm80_cu_1f2e7571_34524cuda3std3__419piecewise_constructE
	.align		8
        /*0030*/ 	.dword	_ZN78_INTERNAL_fb80f8da_42_flash_fwd_hdim256_bf16_paged_split_sm80_cu_1f2e7571_34524cuda3std3__48in_placeE
	.align		8
        /*0038*/ 	.dword	_ZN78_INTERNAL_fb80f8da_42_flash_fwd_hdim256_bf16_paged_split_sm80_cu_1f2e7571_34524cuda3std6ranges3__45__cpo4swapE
	.align		8
        /*0040*/ 	.dword	_ZN78_INTERNAL_fb80f8da_42_flash_fwd_hdim256_bf16_paged_split_sm80_cu_1f2e7571_34524cuda3std6ranges3__45__cpo9iter_moveE
	.align		8
        /*0048*/ 	.dword	_ZN78_INTERNAL_fb80f8da_42_flash_fwd_hdim256_bf16_paged_split_sm80_cu_1f2e7571_34524cute7productE
	.align		8
        /*0050*/ 	.dword	_ZN78_INTERNAL_fb80f8da_42_flash_fwd_hdim256_bf16_paged_split_sm80_cu_1f2e7571_34524cute1_E


//--------------------- .text._ZN7cutlass13device_kernelIN5flash19enable_sm80_to_sm89INS1_16FlashAttnFwdSm80INS1_25CollectiveMainloopFwdSm80ILi8ELi1ELb1EN4cute5tupleIJNS5_1CILi128EEENS7_ILi64EEENS7_ILi256EEEEEELi256ENS_10bfloat16_tEfNS_4arch4Sm80ELb0ELb0ELb0ELb0ELb1ELb0ELb1ELb1EEENS1_21CollectiveEpilogueFwdINS6_IJS8_SA_S9_EEENS6_IJNS7_ILi1EEESI_SI_EEESC_SE_Li256ELb0ELb1ELb1ELb0EEENS1_19SingleTileSchedulerILb0ELb1ELb1ELi128EEEEEEEEEvNT_6ParamsE --------------------------
	.section	.text._ZN7cutlass13device_kernelIN5flash19enable_sm80_to_sm89INS1_16FlashAttnFwdSm80INS1_25CollectiveMainloopFwdSm80ILi8ELi1ELb1EN4cute5tupleIJNS5_1CILi128EEENS7_ILi64EEENS7_ILi256EEEEEELi256ENS_10bfloat16_tEfNS_4arch4Sm80ELb0ELb0ELb0ELb0ELb1ELb0ELb1ELb1EEENS1_21CollectiveEpilogueFwdINS6_IJS8_SA_S9_EEENS6_IJNS7_ILi1EEESI_SI_EEESC_SE_Li256ELb0ELb1ELb1ELb0EEENS1_19SingleTileSchedulerILb0ELb1ELb1ELi128EEEEEEEEEvNT_6ParamsE,"ax",@progbits
	.align	128
.text._ZN7cutlass13device_kernelIN5flash19enable_sm80_to_sm89INS1_16FlashAttnFwdSm80INS1_25CollectiveMainloopFwdSm80ILi8ELi1ELb1EN4cute5tupleIJNS5_1CILi128EEENS7_ILi64EEENS7_ILi256EEEEEELi256ENS_10bfloat16_tEfNS_4arch4Sm80ELb0ELb0ELb0ELb0ELb1ELb0ELb1ELb1EEENS1_21CollectiveEpilogueFwdINS6_IJS8_SA_S9_EEENS6_IJNS7_ILi1EEESI_SI_EEESC_SE_Li256ELb0ELb1ELb1ELb0EEENS1_19SingleTileSchedulerILb0ELb1ELb1ELi128EEEEEEEEEvNT_6ParamsE:
        .type           _ZN7cutlass13device_kernelIN5flash19enable_sm80_to_sm89INS1_16FlashAttnFwdSm80INS1_25CollectiveMainloopFwdSm80ILi8ELi1ELb1EN4cute5tupleIJNS5_1CILi128EEENS7_ILi64EEENS7_ILi256EEEEEELi256ENS_10bfloat16_tEfNS_4arch4Sm80ELb0ELb0ELb0ELb0ELb1ELb0ELb1ELb1EEENS1_21CollectiveEpilogueFwdINS6_IJS8_SA_S9_EEENS6_IJNS7_ILi1EEESI_SI_EEESC_SE_Li256ELb0ELb1ELb1ELb0EEENS1_19SingleTileSchedulerILb0ELb1ELb1ELi128EEEEEEEEEvNT_6ParamsE,@function
        .size           _ZN7cutlass13device_kernelIN5flash19enable_sm80_to_sm89INS1_16FlashAttnFwdSm80INS1_25CollectiveMainloopFwdSm80ILi8ELi1ELb1EN4cute5tupleIJNS5_1CILi128EEENS7_ILi64EEENS7_ILi256EEEEEELi256ENS_10bfloat16_tEfNS_4arch4Sm80ELb0ELb0ELb0ELb0ELb1ELb0ELb1ELb1EEENS1_21CollectiveEpilogueFwdINS6_IJS8_SA_S9_EEENS6_IJNS7_ILi1EEESI_SI_EEESC_SE_Li256ELb0ELb1ELb1ELb0EEENS1_19SingleTileSchedulerILb0ELb1ELb1ELi128EEEEEEEEEvNT_6ParamsE,(.L_x_18 - _ZN7cutlass13device_kernelIN5flash19enable_sm80_to_sm89INS1_16FlashAttnFwdSm80INS1_25CollectiveMainloopFwdSm80ILi8ELi1ELb1EN4cute5tupleIJNS5_1CILi128EEENS7_ILi64EEENS7_ILi256EEEEEELi256ENS_10bfloat16_tEfNS_4arch4Sm80ELb0ELb0ELb0ELb0ELb1ELb0ELb1ELb1EEENS1_21CollectiveEpilogueFwdINS6_IJS8_SA_S9_EEENS6_IJNS7_ILi1EEESI_SI_EEESC_SE_Li256ELb0ELb1ELb1ELb0EEENS1_19SingleTileSchedulerILb0ELb1ELb1ELi128EEEEEEEEEvNT_6ParamsE)
        .other          _ZN7cutlass13device_kernelIN5flash19enable_sm80_to_sm89INS1_16FlashAttnFwdSm80INS1_25CollectiveMainloopFwdSm80ILi8ELi1ELb1EN4cute5tupleIJNS5_1CILi128EEENS7_ILi64EEENS7_ILi256EEEEEELi256ENS_10bfloat16_tEfNS_4arch4Sm80ELb0ELb0ELb0ELb0ELb1ELb0ELb1ELb1EEENS1_21CollectiveEpilogueFwdINS6_IJS8_SA_S9_EEENS6_IJNS7_ILi1EEESI_SI_EEESC_SE_Li256ELb0ELb1ELb1ELb0EEENS1_19SingleTileSchedulerILb0ELb1ELb1ELi128EEEEEEEEEvNT_6ParamsE,@"STO_CUDA_ENTRY STV_DEFAULT"
_ZN7cutlass13device_kernelIN5flash19enable_sm80_to_sm89INS1_16FlashAttnFwdSm80INS1_25CollectiveMainloopFwdSm80ILi8ELi1ELb1EN4cute5tupleIJNS5_1CILi128EEENS7_ILi64EEENS7_ILi256EEEEEELi256ENS_10bfloat16_tEfNS_4arch4Sm80ELb0ELb0ELb0ELb0ELb1ELb0ELb1ELb1EEENS1_21CollectiveEpilogueFwdINS6_IJS8_SA_S9_EEENS6_IJNS7_ILi1EEESI_SI_EEESC_SE_Li256ELb0ELb1ELb1ELb0EEENS1_19SingleTileSchedulerILb0ELb1ELb1ELi128EEEEEEEEEvNT_6ParamsE:
[----:B------:R-:W-:Y:S01]  /*0000*/  LDC R1, c[0x0][0x28] ;  /* 0x00000a00ff017b82 */ /* 0x000fe20000000800 */
[----:B------:R-:W-:Y:S05]  /*0010*/  EXIT ;  /* 0x000000000000794d */ /* 0x000fea0003800000 */
.L_x_0:
[----:B------:R-:W-:-:S00]  /*0020*/  BRA `(.L_x_0) ;  /* 0xfffffffc00fc7947 */ /* 0x000fc0000383ffff */
[----:B------:R-:W-:-:S00]  /*0030*/  NOP ;  /* 0x0000000000007918 */ /* 0x000fc00000000000 */
        /* <DEDUP_REMOVED lines=12> */
.L_x_18:


//--------------------- .text._ZN7cutlass13device_kernelIN5flash19enable_sm80_to_sm89INS1_16FlashAttnFwdSm80INS1_25CollectiveMainloopFwdSm80ILi8ELi1ELb1EN4cute5tupleIJNS5_1CILi128EEENS7_ILi48EEENS7_ILi256EEEEEELi256ENS_10bfloat16_tEfNS_4arch4Sm80ELb0ELb0ELb0ELb1ELb1ELb0ELb1ELb1EEENS1_21CollectiveEpilogueFwdINS6_IJS8_SA_S9_EEENS6_IJNS7_ILi1EEESI_SI_EEESC_SE_Li256ELb1ELb1ELb1ELb0EEENS1_36VarlenDynamicPersistentTileSchedulerILi128ELi48ELi256ELi256ELb1ELb1ELb0ELb0ELb1ELb1EEEEEEEEEvNT_6ParamsE --------------------------
	.section	.text._ZN7cutlass13device_kernelIN5flash19enable_sm80_to_sm89INS1_16FlashAttnFwdSm80INS1_25CollectiveMainloopFwdSm80ILi8ELi1ELb1EN4cute5tupleIJNS5_1CILi128EEENS7_ILi48EEENS7_ILi256EEEEEELi256ENS_10bfloat16_tEfNS_4arch4Sm80ELb0ELb0ELb0ELb1ELb1ELb0ELb1ELb1EEENS1_21CollectiveEpilogueFwdINS6_IJS8_SA_S9_EEENS6_IJNS7_ILi1EEESI_SI_EEESC_SE_Li256ELb1ELb1ELb1ELb0EEENS1_36VarlenDynamicPersistentTileSchedulerILi128ELi48ELi256ELi256ELb1ELb1ELb0ELb0ELb1ELb1EEEEEEEEEvNT_6ParamsE,"ax",@progbits
	.align	128
.text._ZN7cutlass13device_kernelIN5flash19enable_sm80_to_sm89INS1_16FlashAttnFwdSm80INS1_25CollectiveMainloopFwdSm80ILi8ELi1ELb1EN4cute5tupleIJNS5_1CILi128EEENS7_ILi48EEENS7_ILi256EEEEEELi256ENS_10bfloat16_tEfNS_4arch4Sm80ELb0ELb0ELb0ELb1ELb1ELb0ELb1ELb1EEENS1_21CollectiveEpilogueFwdINS6_IJS8_SA_S9_EEENS6_IJNS7_ILi1EEESI_SI_EEESC_SE_Li256ELb1ELb1ELb1ELb0EEENS1_36VarlenDynamicPersistentTileSchedulerILi128ELi48ELi256ELi256ELb1ELb1ELb0ELb0ELb1ELb1EEEEEEEEEvNT_6ParamsE:
        .type           _ZN7cutlass13device_kernelIN5flash19enable_sm80_to_sm89INS1_16FlashAttnFwdSm80INS1_25CollectiveMainloopFwdSm80ILi8ELi1ELb1EN4cute5tupleIJNS5_1CILi128EEENS7_ILi48EEENS7_ILi256EEEEEELi256ENS_10bfloat16_tEfNS_4arch4Sm80ELb0ELb0ELb0ELb1ELb1ELb0ELb1ELb1EEENS1_21CollectiveEpilogueFwdINS6_IJS8_SA_S9_EEENS6_IJNS7_ILi1EEESI_SI_EEESC_SE_Li256ELb1ELb1ELb1ELb0EEENS1_36VarlenDynamicPersistentTileSchedulerILi128ELi48ELi256ELi256ELb1ELb1ELb0ELb0ELb1ELb1EEEEEEEEEvNT_6ParamsE,@function
        .size           _ZN7cutlass13device_kernelIN5flash19enable_sm80_to_sm89INS1_16FlashAttnFwdSm80INS1_25CollectiveMainloopFwdSm80ILi8ELi1ELb1EN4cute5tupleIJNS5_1CILi128EEENS7_ILi48EEENS7_ILi256EEEEEELi256ENS_10bfloat16_tEfNS_4arch4Sm80ELb0ELb0ELb0ELb1ELb1ELb0ELb1ELb1EEENS1_21CollectiveEpilogueFwdINS6_IJS8_SA_S9_EEENS6_IJNS7_ILi1EEESI_SI_EEESC_SE_Li256ELb1ELb1ELb1ELb0EEENS1_36VarlenDynamicPersistentTileSchedulerILi128ELi48ELi256ELi256ELb1ELb1ELb0ELb0ELb1ELb1EEEEEEEEEvNT_6ParamsE,(.L_x_19 - _ZN7cutlass13device_kernelIN5flash19enable_sm80_to_sm89INS1_16FlashAttnFwdSm80INS1_25CollectiveMainloopFwdSm80ILi8ELi1ELb1EN4cute5tupleIJNS5_1CILi128EEENS7_ILi48EEENS7_ILi256EEEEEELi256ENS_10bfloat16_tEfNS_4arch4Sm80ELb0ELb0ELb0ELb1ELb1ELb0ELb1ELb1EEENS1_21CollectiveEpilogueFwdINS6_IJS8_SA_S9_EEENS6_IJNS7_ILi1EEESI_SI_EEESC_SE_Li256ELb1ELb1ELb1ELb0EEENS1_36VarlenDynamicPersistentTileSchedulerILi128ELi48ELi256ELi256ELb1ELb1ELb0ELb0ELb1ELb1EEEEEEEEEvNT_6ParamsE)
        .other          _ZN7cutlass13device_kernelIN5flash19enable_sm80_to_sm89INS1_16FlashAttnFwdSm80INS1_25CollectiveMainloopFwdSm80ILi8ELi1ELb1EN4cute5tupleIJNS5_1CILi128EEENS7_ILi48EEENS7_ILi256EEEEEELi256ENS_10bfloat16_tEfNS_4arch4Sm80ELb0ELb0ELb0ELb1ELb1ELb0ELb1ELb1EEENS1_21CollectiveEpilogueFwdINS6_IJS8_SA_S9_EEENS6_IJNS7_ILi1EEESI_SI_EEESC_SE_Li256ELb1ELb1ELb1ELb0EEENS1_36VarlenDynamicPersistentTileSchedulerILi128ELi48ELi256ELi256ELb1ELb1ELb0ELb0ELb1ELb1EEEEEEEEEvNT_6ParamsE,@"STO_CUDA_ENTRY STV_DEFAULT"
_ZN7cutlass13device_kernelIN5flash19enable_sm80_to_sm89INS1_16FlashAttnFwdSm80INS1_25CollectiveMainloopFwdSm80ILi8ELi1ELb1EN4cute5tupleIJNS5_1CILi128EEENS7_ILi48EEENS7_ILi256EEEEEELi256ENS_10bfloat16_tEfNS_4arch4Sm80ELb0ELb0ELb0ELb1ELb1ELb0ELb1ELb1EEENS1_21CollectiveEpilogueFwdINS6_IJS8_SA_S9_EEENS6_IJNS7_ILi1EEESI_SI_EEESC_SE_Li256ELb1ELb1ELb1ELb0EEENS1_36VarlenDynamicPersistentTileSchedulerILi128ELi48ELi256ELi256ELb1ELb1ELb0ELb0ELb1ELb1EEEEEEEEEvNT_6ParamsE:
[----:B------:R-:W-:Y:S01]  /*0000*/  LDC R1, c[0x0][0x28] ;  /* 0x00000a00ff017b82 */ /* 0x000fe20000000800 */
[----:B------:R-:W-:Y:S05]  /*0010*/  EXIT ;  /* 0x000000000000794d */ /* 0x000fea0003800000 */
.L_x_1:
        /* <DEDUP_REMOVED lines=14> */
.L_x_19:


//--------------------- .text._ZN7cutlass13device_kernelIN5flash19enable_sm80_to_sm89INS1_16FlashAttnFwdSm80INS1_25CollectiveMainloopFwdSm80ILi8ELi1ELb0EN4cute5tupleIJNS5_1CILi128EEENS7_ILi32EEENS7_ILi256EEEEEELi256ENS_10bfloat16_tEfNS_4arch4Sm80ELb0ELb0ELb0ELb1ELb1ELb1ELb1ELb1EEENS1_21CollectiveEpilogueFwdINS6_IJS8_SA_S9_EEENS6_IJNS7_ILi1EEESI_SI_EEESC_SE_Li256ELb1ELb1ELb1ELb0EEENS1_36VarlenDynamicPersistentTileSchedulerILi128ELi32ELi256ELi256ELb1ELb1ELb0ELb0ELb1ELb1EEEEEEEEEvNT_6ParamsE --------------------------
	.section	.text._ZN7cutlass13device_kernelIN5flash19enable_sm80_to_sm89INS1_16FlashAttnFwdSm80INS1_25CollectiveMainloopFwdSm80ILi8ELi1ELb0EN4cute5tupleIJNS5_1CILi128EEENS7_ILi32EEENS7_ILi256EEEEEELi256ENS_10bfloat16_tEfNS_4arch4Sm80ELb0ELb0ELb0ELb1ELb1ELb1ELb1ELb1EEENS1_21CollectiveEpilogueFwdINS6_IJS8_SA_S9_EEENS6_IJNS7_ILi1EEESI_SI_EEESC_SE_Li256ELb1ELb1ELb1ELb0EEENS1_36VarlenDynamicPersistentTileSchedulerILi128ELi32ELi256ELi256ELb1ELb1ELb0ELb0ELb1ELb1EEEEEEEEEvNT_6ParamsE,"ax",@progbits
	.align	128
.text._ZN7cutlass13device_kernelIN5flash19enable_sm80_to_sm89INS1_16FlashAttnFwdSm80INS1_25CollectiveMainloopFwdSm80ILi8ELi1ELb0EN4cute5tupleIJNS5_1CILi128EEENS7_ILi32EEENS7_ILi256EEEEEELi256ENS_10bfloat16_tEfNS_4arch4Sm80ELb0ELb0ELb0ELb1ELb1ELb1ELb1ELb1EEENS1_21CollectiveEpilogueFwdINS6_IJS8_SA_S9_EEENS6_IJNS7_ILi1EEESI_SI_EEESC_SE_Li256ELb1ELb1ELb1ELb0EEENS1_36VarlenDynamicPersistentTileSchedulerILi128ELi32ELi256ELi256ELb1ELb1ELb0ELb0ELb1ELb1EEEEEEEEEvNT_6ParamsE:
        .type           _ZN7cutlass13device_kernelIN5flash19enable_sm80_to_sm89INS1_16FlashAttnFwdSm80INS1_25CollectiveMainloopFwdSm80ILi8ELi1ELb0EN4cute5tupleIJNS5_1CILi128EEENS7_ILi32EEENS7_ILi256EEEEEELi256ENS_10bfloat16_tEfNS_4arch4Sm80ELb0ELb0ELb0ELb1ELb1ELb1ELb1ELb1EEENS1_21CollectiveEpilogueFwdINS6_IJS8_SA_S9_EEENS6_IJNS7_ILi1EEESI_SI_EEESC_SE_Li256ELb1ELb1ELb1ELb0EEENS1_36VarlenDynamicPersistentTileSchedulerILi128ELi32ELi256ELi256ELb1ELb1ELb0ELb0ELb1ELb1EEEEEEEEEvNT_6ParamsE,@function
        .size           _ZN7cutlass13device_kernelIN5flash19enable_sm80_to_sm89INS1_16FlashAttnFwdSm80INS1_25CollectiveMainloopFwdSm80ILi8ELi1ELb0EN4cute5tupleIJNS5_1CILi128EEENS7_ILi32EEENS7_ILi256EEEEEELi256ENS_10bfloat16_tEfNS_4arch4Sm80ELb0ELb0ELb0ELb1ELb1ELb1ELb1ELb1EEENS1_21CollectiveEpilogueFwdINS6_IJS8_SA_S9_EEENS6_IJNS7_ILi1EEESI_SI_EEESC_SE_Li256ELb1ELb1ELb1ELb0EEENS1_36VarlenDynamicPersistentTileSchedulerILi128ELi32ELi256ELi256ELb1ELb1ELb0ELb0ELb1ELb1EEEEEEEEEvNT_6ParamsE,(.L_x_20 - _ZN7cutlass13device_kernelIN5flash19enable_sm80_to_sm89INS1_16FlashAttnFwdSm80INS1_25CollectiveMainloopFwdSm80ILi8ELi1ELb0EN4cute5tupleIJNS5_1CILi128EEENS7_ILi32EEENS7_ILi256EEEEEELi256ENS_10bfloat16_tEfNS_4arch4Sm80ELb0ELb0ELb0ELb1ELb1ELb1ELb1ELb1EEENS1_21CollectiveEpilogueFwdINS6_IJS8_SA_S9_EEENS6_IJNS7_ILi1EEESI_SI_EEESC_SE_Li256ELb1ELb1ELb1ELb0EEENS1_36VarlenDynamicPersistentTileSchedulerILi128ELi32ELi256ELi256ELb1ELb1ELb0ELb0ELb1ELb1EEEEEEEEEvNT_6ParamsE)
        .other          _ZN7cutlass13device_kernelIN5flash19enable_sm80_to_sm89INS1_16FlashAttnFwdSm80INS1_25CollectiveMainloopFwdSm80ILi8ELi1ELb0EN4cute5tupleIJNS5_1CILi128EEENS7_ILi32EEENS7_ILi256EEEEEELi256ENS_10bfloat16_tEfNS_4arch4Sm80ELb0ELb0ELb0ELb1ELb1ELb1ELb1ELb1EEENS1_21CollectiveEpilogueFwdINS6_IJS8_SA_S9_EEENS6_IJNS7_ILi1EEESI_SI_EEESC_SE_Li256ELb1ELb1ELb1ELb0EEENS1_36VarlenDynamicPersistentTileSchedulerILi128ELi32ELi256ELi256ELb1ELb1ELb0ELb0ELb1ELb1EEEEEEEEEvNT_6ParamsE,@"STO_CUDA_ENTRY STV_DEFAULT"
_ZN7cutlass13device_kernelIN5flash19enable_sm80_to_sm89INS1_16FlashAttnFwdSm80INS1_25CollectiveMainloopFwdSm80ILi8ELi1ELb0EN4cute5tupleIJNS5_1CILi128EEENS7_ILi32EEENS7_ILi256EEEEEELi256ENS_10bfloat16_tEfNS_4arch4Sm80ELb0ELb0ELb0ELb1ELb1ELb1ELb1ELb1EEENS1_21CollectiveEpilogueFwdINS6_IJS8_SA_S9_EEENS6_IJNS7_ILi1EEESI_SI_EEESC_SE_Li256ELb1ELb1ELb1ELb0EEENS1_36VarlenDynamicPersistentTileSchedulerILi128ELi32ELi256ELi256ELb1ELb1ELb0ELb0ELb1ELb1EEEEEEEEEvNT_6ParamsE:
[----:B------:R-:W-:Y:S01]  /*0000*/  LDC R1, c[0x0][0x28] ;  /* 0x00000a00ff017b82 */ /* 0x000fe20000000800 */
[----:B------:R-:W-:Y:S05]  /*0010*/  EXIT ;  /* 0x000000000000794d */ /* 0x000fea0003800000 */
.L_x_2:
        /* <DEDUP_REMOVED lines=14> */
.L_x_20:


//--------------------- .text._ZN7cutlass13device_kernelIN5flash19enable_sm80_to_sm89INS1_16FlashAttnFwdSm80INS1_25CollectiveMainloopFwdSm80ILi8ELi1ELb1EN4cute5tupleIJNS5_1CILi128EEENS7_ILi48EEENS7_ILi256EEEEEELi256ENS_10bfloat16_tEfNS_4arch4Sm80ELb0ELb1ELb0ELb0ELb1ELb0ELb1ELb1EEENS1_21CollectiveEpilogueFwdINS6_IJS8_SA_S9_EEENS6_IJNS7_ILi1EEESI_SI_EEESC_SE_Li256ELb0ELb1ELb1ELb0EEENS1_19SingleTileSchedulerILb0ELb1ELb1ELi128EEEEEEEEEvNT_6ParamsE --------------------------
	.section	.text._ZN7cutlass13device_kernelIN5flash19enable_sm80_to_sm89INS1_16FlashAttnFwdSm80INS1_25CollectiveMainloopFwdSm80ILi8ELi1ELb1EN4cute5tupleIJNS5_1CILi128EEENS7_ILi48EEENS7_ILi256EEEEEELi256ENS_10bfloat16_tEfNS_4arch4Sm80ELb0ELb1ELb0ELb0ELb1ELb0ELb1ELb1EEENS1_21CollectiveEpilogueFwdINS6_IJS8_SA_S9_EEENS6_IJNS7_ILi1EEESI_SI_EEESC_SE_Li256ELb0ELb1ELb1ELb0EEENS1_19SingleTileSchedulerILb0ELb1ELb1ELi128EEEEEEEEEvNT_6ParamsE,"ax",@progbits
	.align	128
.text._ZN7cutlass13device_kernelIN5flash19enable_sm80_to_sm89INS1_16FlashAttnFwdSm80INS1_25CollectiveMainloopFwdSm80ILi8ELi1ELb1EN4cute5tupleIJNS5_1CILi128EEENS7_ILi48EEENS7_ILi256EEEEEELi256ENS_10bfloat16_tEfNS_4arch4Sm80ELb0ELb1ELb0ELb0ELb1ELb0ELb1ELb1EEENS1_21CollectiveEpilogueFwdINS6_IJS8_SA_S9_EEENS6_IJNS7_ILi1EEESI_SI_EEESC_SE_Li256ELb0ELb1ELb1ELb0EEENS1_19SingleTileSchedulerILb0ELb1ELb1ELi128EEEEEEEEEvNT_6ParamsE:
        .type           _ZN7cutlass13device_kernelIN5flash19enable_sm80_to_sm89INS1_16FlashAttnFwdSm80INS1_25CollectiveMainloopFwdSm80ILi8ELi1ELb1EN4cute5tupleIJNS5_1CILi128EEENS7_ILi48EEENS7_ILi256EEEEEELi256ENS_10bfloat16_tEfNS_4arch4Sm80ELb0ELb1ELb0ELb0ELb1ELb0ELb1ELb1EEENS1_21CollectiveEpilogueFwdINS6_IJS8_SA_S9_EEENS6_IJNS7_ILi1EEESI_SI_EEESC_SE_Li256ELb0ELb1ELb1ELb0EEENS1_19SingleTileSchedulerILb0ELb1ELb1ELi128EEEEEEEEEvNT_6ParamsE,@function
        .size           _ZN7cutlass13device_kernelIN5flash19enable_sm80_to_sm89INS1_16FlashAttnFwdSm80INS1_25CollectiveMainloopFwdSm80ILi8ELi1ELb1EN4cute5tupleIJNS5_1CILi128EEENS7_ILi48EEENS7_ILi256EEEEEELi256ENS_10bfloat16_tEfNS_4arch4Sm80ELb0ELb1ELb0ELb0ELb1ELb0ELb1ELb1EEENS1_21CollectiveEpilogueFwdINS6_IJS8_SA_S9_EEENS6_IJNS7_ILi1EEESI_SI_EEESC_SE_Li256ELb0ELb1ELb1ELb0EEENS1_19SingleTileSchedulerILb0ELb1ELb1ELi128EEEEEEEEEvNT_6ParamsE,(.L_x_21 - _ZN7cutlass13device_kernelIN5flash19enable_sm80_to_sm89INS1_16FlashAttnFwdSm80INS1_25CollectiveMainloopFwdSm80ILi8ELi1ELb1EN4cute5tupleIJNS5_1CILi128EEENS7_ILi48EEENS7_ILi256EEEEEELi256ENS_10bfloat16_tEfNS_4arch4Sm80ELb0ELb1ELb0ELb0ELb1ELb0ELb1ELb1EEENS1_21CollectiveEpilogueFwdINS6_IJS8_SA_S9_EEENS6_IJNS7_ILi1EEESI_SI_EEESC_SE_Li256ELb0ELb1ELb1ELb0EEENS1_19SingleTileSchedulerILb0ELb1ELb1ELi128EEEEEEEEEvNT_6ParamsE)
        .other          _ZN7cutlass13device_kernelIN5flash19enable_sm80_to_sm89INS1_16FlashAttnFwdSm80INS1_25CollectiveMainloopFwdSm80ILi8ELi1ELb1EN4cute5tupleIJNS5_1CILi128EEENS7_ILi48EEENS7_ILi256EEEEEELi256ENS_10bfloat16_tEfNS_4arch4Sm80ELb0ELb1ELb0ELb0ELb1ELb0ELb1ELb1EEENS1_21CollectiveEpilogueFwdINS6_IJS8_SA_S9_EEENS6_IJNS7_ILi1EEESI_SI_EEESC_SE_Li256ELb0ELb1ELb1ELb0EEENS1_19SingleTileSchedulerILb0ELb1ELb1ELi128EEEEEEEEEvNT_6ParamsE,@"STO_CUDA_ENTRY STV_DEFAULT"
_ZN7cutlass13device_kernelIN5flash19enable_sm80_to_sm89INS1_16FlashAttnFwdSm80INS1_25CollectiveMainloopFwdSm80ILi8ELi1ELb1EN4cute5tupleIJNS5_1CILi128EEENS7_ILi48EEENS7_ILi256EEEEEELi256ENS_10bfloat16_tEfNS_4arch4Sm80ELb0ELb1ELb0ELb0ELb1ELb0ELb1ELb1EEENS1_21CollectiveEpilogueFwdINS6_IJS8_SA_S9_EEENS6_IJNS7_ILi1EEESI_SI_EEESC_SE_Li256ELb0ELb1ELb1ELb0EEENS1_19SingleTileSchedulerILb0ELb1ELb1ELi128EEEEEEEEEvNT_6ParamsE:
[----:B------:R-:W-:Y:S01]  /*0000*/  LDC R1, c[0x0][0x28] ;  /* 0x00000a00ff017b82 */ /* 0x000fe20000000800 */
[----:B------:R-:W-:Y:S05]  /*0010*/  EXIT ;  /* 0x000000000000794d */ /* 0x000fea0003800000 */
.L_x_3:
        /* <DEDUP_REMOVED lines=14> */
.L_x_21:


//--------------------- .text._ZN7cutlass13device_kernelIN5flash19enable_sm80_to_sm89INS1_16FlashAttnFwdSm80INS1_25CollectiveMainloopFwdSm80ILi8ELi1ELb1EN4cute5tupleIJNS5_1CILi128EEENS7_ILi48EEENS7_ILi256EEEEEELi256ENS_10bfloat16_tEfNS_4arch4Sm80ELb0ELb1ELb0ELb1ELb1ELb0ELb1ELb1EEENS1_21CollectiveEpilogueFwdINS6_IJS8_SA_S9_EEENS6_IJNS7_ILi1EEESI_SI_EEESC_SE_Li256ELb1ELb1ELb1ELb0EEENS1_36VarlenDynamicPersistentTileSchedulerILi128ELi48ELi256ELi256ELb1ELb1ELb0ELb1ELb0ELb1EEEEEEEEEvNT_6ParamsE --------------------------
	.section	.text._ZN7cutlass13device_kernelIN5flash19enable_sm80_to_sm89INS1_16FlashAttnFwdSm80INS1_25CollectiveMainloopFwdSm80ILi8ELi1ELb1EN4cute5tupleIJNS5_1CILi128EEENS7_ILi48EEENS7_ILi256EEEEEELi256ENS_10bfloat16_tEfNS_4arch4Sm80ELb0ELb1ELb0ELb1ELb1ELb0ELb1ELb1EEENS1_21CollectiveEpilogueFwdINS6_IJS8_SA_S9_EEENS6_IJNS7_ILi1EEESI_SI_EEESC_SE_Li256ELb1ELb1ELb1ELb0EEENS1_36VarlenDynamicPersistentTileSchedulerILi128ELi48ELi256ELi256ELb1ELb1ELb0ELb1ELb0ELb1EEEEEEEEEvNT_6ParamsE,"ax",@progbits
	.align	128
.text._ZN7cutlass13device_kernelIN5flash19enable_sm80_to_sm89INS1_16FlashAttnFwdSm80INS1_25CollectiveMainloopFwdSm80ILi8ELi1ELb1EN4cute5tupleIJNS5_1CILi128EEENS7_ILi48EEENS7_ILi256EEEEEELi256ENS_10bfloat16_tEfNS_4arch4Sm80ELb0ELb1ELb0ELb1ELb1ELb0ELb1ELb1EEENS1_21CollectiveEpilogueFwdINS6_IJS8_SA_S9_EEENS6_IJNS7_ILi1EEESI_SI_EEESC_SE_Li256ELb1ELb1ELb1ELb0EEENS1_36VarlenDynamicPersistentTileSchedulerILi128ELi48ELi256ELi256ELb1ELb1ELb0ELb1ELb0ELb1EEEEEEEEEvNT_6ParamsE:
        .type           _ZN7cutlass13device_kernelIN5flash19enable_sm80_to_sm89INS1_16FlashAttnFwdSm80INS1_25CollectiveMainloopFwdSm80ILi8ELi1ELb1EN4cute5tupleIJNS5_1CILi128EEENS7_ILi48EEENS7_ILi256EEEEEELi256ENS_10bfloat16_tEfNS_4arch4Sm80ELb0ELb1ELb0ELb1ELb1ELb0ELb1ELb1EEENS1_21CollectiveEpilogueFwdINS6_IJS8_SA_S9_EEENS6_IJNS7_ILi1EEESI_SI_EEESC_SE_Li256ELb1ELb1ELb1ELb0EEENS1_36VarlenDynamicPersistentTileSchedulerILi128ELi48ELi256ELi256ELb1ELb1ELb0ELb1ELb0ELb1EEEEEEEEEvNT_6ParamsE,@function
        .size           _ZN7cutlass13device_kernelIN5flash19enable_sm80_to_sm89INS1_16FlashAttnFwdSm80INS1_25CollectiveMainloopFwdSm80ILi8ELi1ELb1EN4cute5tupleIJNS5_1CILi128EEENS7_ILi48EEENS7_ILi256EEEEEELi256ENS_10bfloat16_tEfNS_4arch4Sm80ELb0ELb1ELb0ELb1ELb1ELb0ELb1ELb1EEENS1_21CollectiveEpilogueFwdINS6_IJS8_SA_S9_EEENS6_IJNS7_ILi1EEESI_SI_EEESC_SE_Li256ELb1ELb1ELb1ELb0EEENS1_36VarlenDynamicPersistentTileSchedulerILi128ELi48ELi256ELi256ELb1ELb1ELb0ELb1ELb0ELb1EEEEEEEEEvNT_6ParamsE,(.L_x_22 - _ZN7cutlass13device_kernelIN5flash19enable_sm80_to_sm89INS1_16FlashAttnFwdSm80INS1_25CollectiveMainloopFwdSm80ILi8ELi1ELb1EN4cute5tupleIJNS5_1CILi128EEENS7_ILi48EEENS7_ILi256EEEEEELi256ENS_10bfloat16_tEfNS_4arch4Sm80ELb0ELb1ELb0ELb1ELb1ELb0ELb1ELb1EEENS1_21CollectiveEpilogueFwdINS6_IJS8_SA_S9_EEENS6_IJNS7_ILi1EEESI_SI_EEESC_SE_Li256ELb1ELb1ELb1ELb0EEENS1_36VarlenDynamicPersistentTileSchedulerILi128ELi48ELi256ELi256ELb1ELb1ELb0ELb1ELb0ELb1EEEEEEEEEvNT_6ParamsE)
        .other          _ZN7cutlass13device_kernelIN5flash19enable_sm80_to_sm89INS1_16FlashAttnFwdSm80INS1_25CollectiveMainloopFwdSm80ILi8ELi1ELb1EN4cute5tupleIJNS5_1CILi128EEENS7_ILi48EEENS7_ILi256EEEEEELi256ENS_10bfloat16_tEfNS_4arch4Sm80ELb0ELb1ELb0ELb1ELb1ELb0ELb1ELb1EEENS1_21CollectiveEpilogueFwdINS6_IJS8_SA_S9_EEENS6_IJNS7_ILi1EEESI_SI_EEESC_SE_Li256ELb1ELb1ELb1ELb0EEENS1_36VarlenDynamicPersistentTileSchedulerILi128ELi48ELi256ELi256ELb1ELb1ELb0ELb1ELb0ELb1EEEEEEEEEvNT_6ParamsE,@"STO_CUDA_ENTRY STV_DEFAULT"
_ZN7cutlass13device_kernelIN5flash19enable_sm80_to_sm89INS1_16FlashAttnFwdSm80INS1_25CollectiveMainloopFwdSm80ILi8ELi1ELb1EN4cute5tupleIJNS5_1CILi128EEENS7_ILi48EEENS7_ILi256EEEEEELi256ENS_10bfloat16_tEfNS_4arch4Sm80ELb0ELb1ELb0ELb1ELb1ELb0ELb1ELb1EEENS1_21CollectiveEpilogueFwdINS6_IJS8_SA_S9_EEENS6_IJNS7_ILi1EEESI_SI_EEESC_SE_Li256ELb1ELb1ELb1ELb0EEENS1_36VarlenDynamicPersistentTileSchedulerILi128ELi48ELi256ELi256ELb1ELb1ELb0ELb1ELb0ELb1EEEEEEEEEvNT_6ParamsE:
[----:B------:R-:W-:Y:S01]  /*0000*/  LDC R1, c[0x0][0x28] ;  /* 0x00000a00ff017b82 */ /* 0x000fe20000000800 */
[----:B------:R-:W-:Y:S05]  /*0010*/  EXIT ;  /* 0x000000000000794d */ /* 0x000fea0003800000 */
.L_x_4:
        /* <DEDUP_REMOVED lines=14> */
.L_x_22:


//--------------------- .text._ZN7cutlass13device_kernelIN5flash19enable_sm80_to_sm89INS1_16FlashAttnFwdSm80INS1_25CollectiveMainloopFwdSm80ILi8ELi1ELb0EN4cute5tupleIJNS5_1CILi128EEENS7_ILi32EEENS7_ILi256EEEEEELi256ENS_10bfloat16_tEfNS_4arch4Sm80ELb0ELb1ELb0ELb1ELb1ELb1ELb1ELb1EEENS1_21CollectiveEpilogueFwdINS6_IJS8_SA_S9_EEENS6_IJNS7_ILi1EEESI_SI_EEESC_SE_Li256ELb1ELb1ELb1ELb0EEENS1_36VarlenDynamicPersistentTileSchedulerILi128ELi32ELi256ELi256ELb1ELb1ELb0ELb1ELb0ELb1EEEEEEEEEvNT_6ParamsE --------------------------
	.section	.text._ZN7cutlass13device_kernelIN5flash19enable_sm80_to_sm89INS1_16FlashAttnFwdSm80INS1_25CollectiveMainloopFwdSm80ILi8ELi1ELb0EN4cute5tupleIJNS5_1CILi128EEENS7_ILi32EEENS7_ILi256EEEEEELi256ENS_10bfloat16_tEfNS_4arch4Sm80ELb0ELb1ELb0ELb1ELb1ELb1ELb1ELb1EEENS1_21CollectiveEpilogueFwdINS6_IJS8_SA_S9_EEENS6_IJNS7_ILi1EEESI_SI_EEESC_SE_Li256ELb1ELb1ELb1ELb0EEENS1_36VarlenDynamicPersistentTileSchedulerILi128ELi32ELi256ELi256ELb1ELb1ELb0ELb1ELb0ELb1EEEEEEEEEvNT_6ParamsE,"ax",@progbits
	.align	128
.text._ZN7cutlass13device_kernelIN5flash19enable_sm80_to_sm89INS1_16FlashAttnFwdSm80INS1_25CollectiveMainloopFwdSm80ILi8ELi1ELb0EN4cute5tupleIJNS5_1CILi128EEENS7_ILi32EEENS7_ILi256EEEEEELi256ENS_10bfloat16_tEfNS_4arch4Sm80ELb0ELb1ELb0ELb1ELb1ELb1ELb1ELb1EEENS1_21CollectiveEpilogueFwdINS6_IJS8_SA_S9_EEENS6_IJNS7_ILi1EEESI_SI_EEESC_SE_Li256ELb1ELb1ELb1ELb0EEENS1_36VarlenDynamicPersistentTileSchedulerILi128ELi32ELi256ELi256ELb1ELb1ELb0ELb1ELb0ELb1EEEEEEEEEvNT_6ParamsE:
        .type           _ZN7cutlass13device_kernelIN5flash19enable_sm80_to_sm89INS1_16FlashAttnFwdSm80INS1_25CollectiveMainloopFwdSm80ILi8ELi1ELb0EN4cute5tupleIJNS5_1CILi128EEENS7_ILi32EEENS7_ILi256EEEEEELi256ENS_10bfloat16_tEfNS_4arch4Sm80ELb0ELb1ELb0ELb1ELb1ELb1ELb1ELb1EEENS1_21CollectiveEpilogueFwdINS6_IJS8_SA_S9_EEENS6_IJNS7_ILi1EEESI_SI_EEESC_SE_Li256ELb1ELb1ELb1ELb0EEENS1_36VarlenDynamicPersistentTileSchedulerILi128ELi32ELi256ELi256ELb1ELb1ELb0ELb1ELb0ELb1EEEEEEEEEvNT_6ParamsE,@function
        .size           _ZN7cutlass13device_kernelIN5flash19enable_sm80_to_sm89INS1_16FlashAttnFwdSm80INS1_25CollectiveMainloopFwdSm80ILi8ELi1ELb0EN4cute5tupleIJNS5_1CILi128EEENS7_ILi32EEENS7_ILi256EEEEEELi256ENS_10bfloat16_tEfNS_4arch4Sm80ELb0ELb1ELb0ELb1ELb1ELb1ELb1ELb1EEENS1_21CollectiveEpilogueFwdINS6_IJS8_SA_S9_EEENS6_IJNS7_ILi1EEESI_SI_EEESC_SE_Li256ELb1ELb1ELb1ELb0EEENS1_36VarlenDynamicPersistentTileSchedulerILi128ELi32ELi256ELi256ELb1ELb1ELb0ELb1ELb0ELb1EEEEEEEEEvNT_6ParamsE,(.L_x_23 - _ZN7cutlass13device_kernelIN5flash19enable_sm80_to_sm89INS1_16FlashAttnFwdSm80INS1_25CollectiveMainloopFwdSm80ILi8ELi1ELb0EN4cute5tupleIJNS5_1CILi128EEENS7_ILi32EEENS7_ILi256EEEEEELi256ENS_10bfloat16_tEfNS_4arch4Sm80ELb0ELb1ELb0ELb1ELb1ELb1ELb1ELb1EEENS1_21CollectiveEpilogueFwdINS6_IJS8_SA_S9_EEENS6_IJNS7_ILi1EEESI_SI_EEESC_SE_Li256ELb1ELb1ELb1ELb0EEENS1_36VarlenDynamicPersistentTileSchedulerILi128ELi32ELi256ELi256ELb1ELb1ELb0ELb1ELb0ELb1EEEEEEEEEvNT_6ParamsE)
        .other          _ZN7cutlass13device_kernelIN5flash19enable_sm80_to_sm89INS1_16FlashAttnFwdSm80INS1_25CollectiveMainloopFwdSm80ILi8ELi1ELb0EN4cute5tupleIJNS5_1CILi128EEENS7_ILi32EEENS7_ILi256EEEEEELi256ENS_10bfloat16_tEfNS_4arch4Sm80ELb0ELb1ELb0ELb1ELb1ELb1ELb1ELb1EEENS1_21CollectiveEpilogueFwdINS6_IJS8_SA_S9_EEENS6_IJNS7_ILi1EEESI_SI_EEESC_SE_Li256ELb1ELb1ELb1ELb0EEENS1_36VarlenDynamicPersistentTileSchedulerILi128ELi32ELi256ELi256ELb1ELb1ELb0ELb1ELb0ELb1EEEEEEEEEvNT_6ParamsE,@"STO_CUDA_ENTRY STV_DEFAULT"
_ZN7cutlass13device_kernelIN5flash19enable_sm80_to_sm89INS1_16FlashAttnFwdSm80INS1_25CollectiveMainloopFwdSm80ILi8ELi1ELb0EN4cute5tupleIJNS5_1CILi128EEENS7_ILi32EEENS7_ILi256EEEEEELi256ENS_10bfloat16_tEfNS_4arch4Sm80ELb0ELb1ELb0ELb1ELb1ELb1ELb1ELb1EEENS1_21CollectiveEpilogueFwdINS6_IJS8_SA_S9_EEENS6_IJNS7_ILi1EEESI_SI_EEESC_SE_Li256ELb1ELb1ELb1ELb0EEENS1_36VarlenDynamicPersistentTileSchedulerILi128ELi32ELi256ELi256ELb1ELb1ELb0ELb1ELb0ELb1EEEEEEEEEvNT_6ParamsE:
[----:B------:R-:W-:Y:S01]  /*0000*/  LDC R1, c[0x0][0x28] ;  /* 0x00000a00ff017b82 */ /* 0x000fe20000000800 */
[----:B------:R-:W-:Y:S05]  /*0010*/  EXIT ;  /* 0x000000000000794d */ /* 0x000fea0003800000 */
.L_x_5:
        /* <DEDUP_REMOVED lines=14> */
.L_x_23:


//--------------------- .text._ZN7cutlass13device_kernelIN5flash19enable_sm80_to_sm89INS1_16FlashAttnFwdSm80INS1_25CollectiveMainloopFwdSm80ILi8ELi1ELb1EN4cute5tupleIJNS5_1CILi128EEENS7_ILi64EEENS7_ILi256EEEEEELi256ENS_10bfloat16_tEfNS_4arch4Sm80ELb1ELb0ELb0ELb0ELb1ELb0ELb1ELb1EEENS1_21CollectiveEpilogueFwdINS6_IJS8_SA_S9_EEENS6_IJNS7_ILi1EEESI_SI_EEESC_SE_Li256ELb0ELb1ELb1ELb0EEENS1_30DynamicPersistentTileSchedulerILi256ELi256ELb1ELb1ELb0EEEEEEEEEvNT_6ParamsE --------------------------
	.section	.text._ZN7cutlass13device_kernelIN5flash19enable_sm80_to_sm89INS1_16FlashAttnFwdSm80INS1_25CollectiveMainloopFwdSm80ILi8ELi1ELb1EN4cute5tupleIJNS5_1CILi128EEENS7_ILi64EEENS7_ILi256EEEEEELi256ENS_10bfloat16_tEfNS_4arch4Sm80ELb1ELb0ELb0ELb0ELb1ELb0ELb1ELb1EEENS1_21CollectiveEpilogueFwdINS6_IJS8_SA_S9_EEENS6_IJNS7_ILi1EEESI_SI_EEESC_SE_Li256ELb0ELb1ELb1ELb0EEENS1_30DynamicPersistentTileSchedulerILi256ELi256ELb1ELb1ELb0EEEEEEEEEvNT_6ParamsE,"ax",@progbits
	.align	128
.text._ZN7cutlass13device_kernelIN5flash19enable_sm80_to_sm89INS1_16FlashAttnFwdSm80INS1_25CollectiveMainloopFwdSm80ILi8ELi1ELb1EN4cute5tupleIJNS5_1CILi128EEENS7_ILi64EEENS7_ILi256EEEEEELi256ENS_10bfloat16_tEfNS_4arch4Sm80ELb1ELb0ELb0ELb0ELb1ELb0ELb1ELb1EEENS1_21CollectiveEpilogueFwdINS6_IJS8_SA_S9_EEENS6_IJNS7_ILi1EEESI_SI_EEESC_SE_Li256ELb0ELb1ELb1ELb0EEENS1_30DynamicPersistentTileSchedulerILi256ELi256ELb1ELb1ELb0EEEEEEEEEvNT_6ParamsE:
        .type           _ZN7cutlass13device_kernelIN5flash19enable_sm80_to_sm89INS1_16FlashAttnFwdSm80INS1_25CollectiveMainloopFwdSm80ILi8ELi1ELb1EN4cute5tupleIJNS5_1CILi128EEENS7_ILi64EEENS7_ILi256EEEEEELi256ENS_10bfloat16_tEfNS_4arch4Sm80ELb1ELb0ELb0ELb0ELb1ELb0ELb1ELb1EEENS1_21CollectiveEpilogueFwdINS6_IJS8_SA_S9_EEENS6_IJNS7_ILi1EEESI_SI_EEESC_SE_Li256ELb0ELb1ELb1ELb0EEENS1_30DynamicPersistentTileSchedulerILi256ELi256ELb1ELb1ELb0EEEEEEEEEvNT_6ParamsE,@function
        .size           _ZN7cutlass13device_kernelIN5flash19enable_sm80_to_sm89INS1_16FlashAttnFwdSm80INS1_25CollectiveMainloopFwdSm80ILi8ELi1ELb1EN4cute5tupleIJNS5_1CILi128EEENS7_ILi64EEENS7_ILi256EEEEEELi256ENS_10bfloat16_tEfNS_4arch4Sm80ELb1ELb0ELb0ELb0ELb1ELb0ELb1ELb1EEENS1_21CollectiveEpilogueFwdINS6_IJS8_SA_S9_EEENS6_IJNS7_ILi1EEESI_SI_EEESC_SE_Li256ELb0ELb1ELb1ELb0EEENS1_30DynamicPersistentTileSchedulerILi256ELi256ELb1ELb1ELb0EEEEEEEEEvNT_6ParamsE,(.L_x_24 - _ZN7cutlass13device_kernelIN5flash19enable_sm80_to_sm89INS1_16FlashAttnFwdSm80INS1_25CollectiveMainloopFwdSm80ILi8ELi1ELb1EN4cute5tupleIJNS5_1CILi128EEENS7_ILi64EEENS7_ILi256EEEEEELi256ENS_10bfloat16_tEfNS_4arch4Sm80ELb1ELb0ELb0ELb0ELb1ELb0ELb1ELb1EEENS1_21CollectiveEpilogueFwdINS6_IJS8_SA_S9_EEENS6_IJNS7_ILi1EEESI_SI_EEESC_SE_Li256ELb0ELb1ELb1ELb0EEENS1_30DynamicPersistentTileSchedulerILi256ELi256ELb1ELb1ELb0EEEEEEEEEvNT_6ParamsE)
        .other          _ZN7cutlass13device_kernelIN5flash19enable_sm80_to_sm89INS1_16FlashAttnFwdSm80INS1_25CollectiveMainloopFwdSm80ILi8ELi1ELb1EN4cute5tupleIJNS5_1CILi128EEENS7_ILi64EEENS7_ILi256EEEEEELi256ENS_10bfloat16_tEfNS_4arch4Sm80ELb1ELb0ELb0ELb0ELb1ELb0ELb1ELb1EEENS1_21CollectiveEpilogueFwdINS6_IJS8_SA_S9_EEENS6_IJNS7_ILi1EEESI_SI_EEESC_SE_Li256ELb0ELb1ELb1ELb0EEENS1_30DynamicPersistentTileSchedulerILi256ELi256ELb1ELb1ELb0EEEEEEEEEvNT_6ParamsE,@"STO_CUDA_ENTRY STV_DEFAULT"
_ZN7cutlass13device_kernelIN5flash19enable_sm80_to_sm89INS1_16FlashAttnFwdSm80INS1_25CollectiveMainloopFwdSm80ILi8ELi1ELb1EN4cute5tupleIJNS5_1CILi128EEENS7_ILi64EEENS7_ILi256EEEEEELi256ENS_10bfloat16_tEfNS_4arch4Sm80ELb1ELb0ELb0ELb0ELb1ELb0ELb1ELb1EEENS1_21CollectiveEpilogueFwdINS6_IJS8_SA_S9_EEENS6_IJNS7_ILi1EEESI_SI_EEESC_SE_Li256ELb0ELb1ELb1ELb0EEENS1_30DynamicPersistentTileSchedulerILi256ELi256ELb1ELb1ELb0EEEEEEEEEvNT_6ParamsE:
[----:B------:R-:W-:Y:S01]  /*0000*/  LDC R1, c[0x0][0x28] ;  /* 0x00000a00ff017b82 */ /* 0x000fe20000000800 */
[----:B------:R-:W-:Y:S05]  /*0010*/  EXIT ;  /* 0x000000000000794d */ /* 0x000fea0003800000 */
.L_x_6:
        /* <DEDUP_REMOVED lines=14> */
.L_x_24:


//--------------------- .text._ZN7cutlass13device_kernelIN5flash19enable_sm80_to_sm89INS1_16FlashAttnFwdSm80INS1_25CollectiveMainloopFwdSm80ILi8ELi1ELb1EN4cute5tupleIJNS5_1CILi128EEENS7_ILi48EEENS7_ILi256EEEEEELi256ENS_10bfloat16_tEfNS_4arch4Sm80ELb1ELb0ELb0ELb1ELb1ELb0ELb1ELb1EEENS1_21CollectiveEpilogueFwdINS6_IJS8_SA_S9_EEENS6_IJNS7_ILi1EEESI_SI_EEESC_SE_Li256ELb1ELb1ELb1ELb0EEENS1_36VarlenDynamicPersistentTileSchedulerILi128ELi48ELi256ELi256ELb1ELb1ELb0ELb1ELb1ELb1EEEEEEEEEvNT_6ParamsE --------------------------
	.section	.text._ZN7cutlass13device_kernelIN5flash19enable_sm80_to_sm89INS1_16FlashAttnFwdSm80INS1_25CollectiveMainloopFwdSm80ILi8ELi1ELb1EN4cute5tupleIJNS5_1CILi128EEENS7_ILi48EEENS7_ILi256EEEEEELi256ENS_10bfloat16_tEfNS_4arch4Sm80ELb1ELb0ELb0ELb1ELb1ELb0ELb1ELb1EEENS1_21CollectiveEpilogueFwdINS6_IJS8_SA_S9_EEENS6_IJNS7_ILi1EEESI_SI_EEESC_SE_Li256ELb1ELb1ELb1ELb0EEENS1_36VarlenDynamicPersistentTileSchedulerILi128ELi48ELi256ELi256ELb1ELb1ELb0ELb1ELb1ELb1EEEEEEEEEvNT_6ParamsE,"ax",@progbits
	.align	128
.text._ZN7cutlass13device_kernelIN5flash19enable_sm80_to_sm89INS1_16FlashAttnFwdSm80INS1_25CollectiveMainloopFwdSm80ILi8ELi1ELb1EN4cute5tupleIJNS5_1CILi128EEENS7_ILi48EEENS7_ILi256EEEEEELi256ENS_10bfloat16_tEfNS_4arch4Sm80ELb1ELb0ELb0ELb1ELb1ELb0ELb1ELb1EEENS1_21CollectiveEpilogueFwdINS6_IJS8_SA_S9_EEENS6_IJNS7_ILi1EEESI_SI_EEESC_SE_Li256ELb1ELb1ELb1ELb0EEENS1_36VarlenDynamicPersistentTileSchedulerILi128ELi48ELi256ELi256ELb1ELb1ELb0ELb1ELb1ELb1EEEEEEEEEvNT_6ParamsE:
        .type           _ZN7cutlass13device_kernelIN5flash19enable_sm80_to_sm89INS1_16FlashAttnFwdSm80INS1_25CollectiveMainloopFwdSm80ILi8ELi1ELb1EN4cute5tupleIJNS5_1CILi128EEENS7_ILi48EEENS7_ILi256EEEEEELi256ENS_10bfloat16_tEfNS_4arch4Sm80ELb1ELb0ELb0ELb1ELb1ELb0ELb1ELb1EEENS1_21CollectiveEpilogueFwdINS6_IJS8_SA_S9_EEENS6_IJNS7_ILi1EEESI_SI_EEESC_SE_Li256ELb1ELb1ELb1ELb0EEENS1_36VarlenDynamicPersistentTileSchedulerILi128ELi48ELi256ELi256ELb1ELb1ELb0ELb1ELb1ELb1EEEEEEEEEvNT_6ParamsE,@function
        .size           _ZN7cutlass13device_kernelIN5flash19enable_sm80_to_sm89INS1_16FlashAttnFwdSm80INS1_25CollectiveMainloopFwdSm80ILi8ELi1ELb1EN4cute5tupleIJNS5_1CILi128EEENS7_ILi48EEENS7_ILi256EEEEEELi256ENS_10bfloat16_tEfNS_4arch4Sm80ELb1ELb0ELb0ELb1ELb1ELb0ELb1ELb1EEENS1_21CollectiveEpilogueFwdINS6_IJS8_SA_S9_EEENS6_IJNS7_ILi1EEESI_SI_EEESC_SE_Li256ELb1ELb1ELb1ELb0EEENS1_36VarlenDynamicPersistentTileSchedulerILi128ELi48ELi256ELi256ELb1ELb1ELb0ELb1ELb1ELb1EEEEEEEEEvNT_6ParamsE,(.L_x_25 - _ZN7cutlass13device_kernelIN5flash19enable_sm80_to_sm89INS1_16FlashAttnFwdSm80INS1_25CollectiveMainloopFwdSm80ILi8ELi1ELb1EN4cute5tupleIJNS5_1CILi128EEENS7_ILi48EEENS7_ILi256EEEEEELi256ENS_10bfloat16_tEfNS_4arch4Sm80ELb1ELb0ELb0ELb1ELb1ELb0ELb1ELb1EEENS1_21CollectiveEpilogueFwdINS6_IJS8_SA_S9_EEENS6_IJNS7_ILi1EEESI_SI_EEESC_SE_Li256ELb1ELb1ELb1ELb0EEENS1_36VarlenDynamicPersistentTileSchedulerILi128ELi48ELi256ELi256ELb1ELb1ELb0ELb1ELb1ELb1EEEEEEEEEvNT_6ParamsE)
        .other          _ZN7cutlass13device_kernelIN5flash19enable_sm80_to_sm89INS1_16FlashAttnFwdSm80INS1_25CollectiveMainloopFwdSm80ILi8ELi1ELb1EN4cute5tupleIJNS5_1CILi128EEENS7_ILi48EEENS7_ILi256EEEEEELi256ENS_10bfloat16_tEfNS_4arch4Sm80ELb1ELb0ELb0ELb1ELb1ELb0ELb1ELb1EEENS1_21CollectiveEpilogueFwdINS6_IJS8_SA_S9_EEENS6_IJNS7_ILi1EEESI_SI_EEESC_SE_Li256ELb1ELb1ELb1ELb0EEENS1_36VarlenDynamicPersistentTileSchedulerILi128ELi48ELi256ELi256ELb1ELb1ELb0ELb1ELb1ELb1EEEEEEEEEvNT_6ParamsE,@"STO_CUDA_ENTRY STV_DEFAULT"
_ZN7cutlass13device_kernelIN5flash19enable_sm80_to_sm89INS1_16FlashAttnFwdSm80INS1_25CollectiveMainloopFwdSm80ILi8ELi1ELb1EN4cute5tupleIJNS5_1CILi128EEENS7_ILi48EEENS7_ILi256EEEEEELi256ENS_10bfloat16_tEfNS_4arch4Sm80ELb1ELb0ELb0ELb1ELb1ELb0ELb1ELb1EEENS1_21CollectiveEpilogueFwdINS6_IJS8_SA_S9_EEENS6_IJNS7_ILi1EEESI_SI_EEESC_SE_Li256ELb1ELb1ELb1ELb0EEENS1_36VarlenDynamicPersistentTileSchedulerILi128ELi48ELi256ELi256ELb1ELb1ELb0ELb1ELb1ELb1EEEEEEEEEvNT_6ParamsE:
[----:B------:R-:W-:Y:S01]  /*0000*/  LDC R1, c[0x0][0x28] ;  /* 0x00000a00ff017b82 */ /* 0x000fe20000000800 */
[----:B------:R-:W-:Y:S05]  /*0010*/  EXIT ;  /* 0x000000000000794d */ /* 0x000fea0003800000 */
.L_x_7:
        /* <DEDUP_REMOVED lines=14> */
.L_x_25:


//--------------------- .text._ZN7cutlass13device_kernelIN5flash19enable_sm80_to_sm89INS1_16FlashAttnFwdSm80INS1_25CollectiveMainloopFwdSm80ILi8ELi1ELb0EN4cute5tupleIJNS5_1CILi128EEENS7_ILi32EEENS7_ILi256EEEEEELi256ENS_10bfloat16_tEfNS_4arch4Sm80ELb1ELb0ELb0ELb1ELb1ELb1ELb1ELb1EEENS1_21CollectiveEpilogueFwdINS6_IJS8_SA_S9_EEENS6_IJNS7_ILi1EEESI_SI_EEESC_SE_Li256ELb1ELb1ELb1ELb0EEENS1_36VarlenDynamicPersistentTileSchedulerILi128ELi32ELi256ELi256ELb1ELb1ELb0ELb1ELb1ELb1EEEEEEEEEvNT_6ParamsE --------------------------
	.section	.text._ZN7cutlass13device_kernelIN5flash19enable_sm80_to_sm89INS1_16FlashAttnFwdSm80INS1_25CollectiveMainloopFwdSm80ILi8ELi1ELb0EN4cute5tupleIJNS5_1CILi128EEENS7_ILi32EEENS7_ILi256EEEEEELi256ENS_10bfloat16_tEfNS_4arch4Sm80ELb1ELb0ELb0ELb1ELb1ELb1ELb1ELb1EEENS1_21CollectiveEpilogueFwdINS6_IJS8_SA_S9_EEENS6_IJNS7_ILi1EEESI_SI_EEESC_SE_Li256ELb1ELb1ELb1ELb0EEENS1_36VarlenDynamicPersistentTileSchedulerILi128ELi32ELi256ELi256ELb1ELb1ELb0ELb1ELb1ELb1EEEEEEEEEvNT_6ParamsE,"ax",@progbits
	.align	128
.text._ZN7cutlass13device_kernelIN5flash19enable_sm80_to_sm89INS1_16FlashAttnFwdSm80INS1_25CollectiveMainloopFwdSm80ILi8ELi1ELb0EN4cute5tupleIJNS5_1CILi128EEENS7_ILi32EEENS7_ILi256EEEEEELi256ENS_10bfloat16_tEfNS_4arch4Sm80ELb1ELb0ELb0ELb1ELb1ELb1ELb1ELb1EEENS1_21CollectiveEpilogueFwdINS6_IJS8_SA_S9_EEENS6_IJNS7_ILi1EEESI_SI_EEESC_SE_Li256ELb1ELb1ELb1ELb0EEENS1_36VarlenDynamicPersistentTileSchedulerILi128ELi32ELi256ELi256ELb1ELb1ELb0ELb1ELb1ELb1EEEEEEEEEvNT_6ParamsE:
        .type           _ZN7cutlass13device_kernelIN5flash19enable_sm80_to_sm89INS1_16FlashAttnFwdSm80INS1_25CollectiveMainloopFwdSm80ILi8ELi1ELb0EN4cute5tupleIJNS5_1CILi128EEENS7_ILi32EEENS7_ILi256EEEEEELi256ENS_10bfloat16_tEfNS_4arch4Sm80ELb1ELb0ELb0ELb1ELb1ELb1ELb1ELb1EEENS1_21CollectiveEpilogueFwdINS6_IJS8_SA_S9_EEENS6_IJNS7_ILi1EEESI_SI_EEESC_SE_Li256ELb1ELb1ELb1ELb0EEENS1_36VarlenDynamicPersistentTileSchedulerILi128ELi32ELi256ELi256ELb1ELb1ELb0ELb1ELb1ELb1EEEEEEEEEvNT_6ParamsE,@function
        .size           _ZN7cutlass13device_kernelIN5flash19enable_sm80_to_sm89INS1_16FlashAttnFwdSm80INS1_25CollectiveMainloopFwdSm80ILi8ELi1ELb0EN4cute5tupleIJNS5_1CILi128EEENS7_ILi32EEENS7_ILi256EEEEEELi256ENS_10bfloat16_tEfNS_4arch4Sm80ELb1ELb0ELb0ELb1ELb1ELb1ELb1ELb1EEENS1_21CollectiveEpilogueFwdINS6_IJS8_SA_S9_EEENS6_IJNS7_ILi1EEESI_SI_EEESC_SE_Li256ELb1ELb1ELb1ELb0EEENS1_36VarlenDynamicPersistentTileSchedulerILi128ELi32ELi256ELi256ELb1ELb1ELb0ELb1ELb1ELb1EEEEEEEEEvNT_6ParamsE,(.L_x_26 - _ZN7cutlass13device_kernelIN5flash19enable_sm80_to_sm89INS1_16FlashAttnFwdSm80INS1_25CollectiveMainloopFwdSm80ILi8ELi1ELb0EN4cute5tupleIJNS5_1CILi128EEENS7_ILi32EEENS7_ILi256EEEEEELi256ENS_10bfloat16_tEfNS_4arch4Sm80ELb1ELb0ELb0ELb1ELb1ELb1ELb1ELb1EEENS1_21CollectiveEpilogueFwdINS6_IJS8_SA_S9_EEENS6_IJNS7_ILi1EEESI_SI_EEESC_SE_Li256ELb1ELb1ELb1ELb0EEENS1_36VarlenDynamicPersistentTileSchedulerILi128ELi32ELi256ELi256ELb1ELb1ELb0ELb1ELb1ELb1EEEEEEEEEvNT_6ParamsE)
        .other          _ZN7cutlass13device_kernelIN5flash19enable_sm80_to_sm89INS1_16FlashAttnFwdSm80INS1_25CollectiveMainloopFwdSm80ILi8ELi1ELb0EN4cute5tupleIJNS5_1CILi128EEENS7_ILi32EEENS7_ILi256EEEEEELi256ENS_10bfloat16_tEfNS_4arch4Sm80ELb1ELb0ELb0ELb1ELb1ELb1ELb1ELb1EEENS1_21CollectiveEpilogueFwdINS6_IJS8_SA_S9_EEENS6_IJNS7_ILi1EEESI_SI_EEESC_SE_Li256ELb1ELb1ELb1ELb0EEENS1_36VarlenDynamicPersistentTileSchedulerILi128ELi32ELi256ELi256ELb1ELb1ELb0ELb1ELb1ELb1EEEEEEEEEvNT_6ParamsE,@"STO_CUDA_ENTRY STV_DEFAULT"
_ZN7cutlass13device_kernelIN5flash19enable_sm80_to_sm89INS1_16FlashAttnFwdSm80INS1_25CollectiveMainloopFwdSm80ILi8ELi1ELb0EN4cute5tupleIJNS5_1CILi128EEENS7_ILi32EEENS7_ILi256EEEEEELi256ENS_10bfloat16_tEfNS_4arch4Sm80ELb1ELb0ELb0ELb1ELb1ELb1ELb1ELb1EEENS1_21CollectiveEpilogueFwdINS6_IJS8_SA_S9_EEENS6_IJNS7_ILi1EEESI_SI_EEESC_SE_Li256ELb1ELb1ELb1ELb0EEENS1_36VarlenDynamicPersistentTileSchedulerILi128ELi32ELi256ELi256ELb1ELb1ELb0ELb1ELb1ELb1EEEEEEEEEvNT_6ParamsE:
[----:B------:R-:W-:Y:S01]  /*0000*/  LDC R1, c[0x0][0x28] ;  /* 0x00000a00ff017b82 */ /* 0x000fe20000000800 */
[----:B------:R-:W-:Y:S05]  /*0010*/  EXIT ;  /* 0x000000000000794d */ /* 0x000fea0003800000 */
.L_x_8:
        /* <DEDUP_REMOVED lines=14> */
.L_x_26:


//--------------------- .text._ZN7cutlass13device_kernelIN5flash19enable_sm80_to_sm89INS1_16FlashAttnFwdSm80INS1_25CollectiveMainloopFwdSm80ILi8ELi1ELb0EN4cute5tupleIJNS5_1CILi128EEENS7_ILi96EEENS7_ILi256EEEEEELi256ENS_10bfloat16_tEfNS_4arch4Sm80ELb0ELb0ELb0ELb0ELb1ELb0ELb1ELb1EEENS1_21CollectiveEpilogueFwdINS6_IJS8_SA_S9_EEENS6_IJNS7_ILi1EEESI_SI_EEESC_SE_Li256ELb0ELb1ELb1ELb0EEENS1_19SingleTileSchedulerILb0ELb1ELb1ELi128EEEEEEEEEvNT_6ParamsE --------------------------
	.section	.text._ZN7cutlass13device_kernelIN5flash19enable_sm80_to_sm89INS1_16FlashAttnFwdSm80INS1_25CollectiveMainloopFwdSm80ILi8ELi1ELb0EN4cute5tupleIJNS5_1CILi128EEENS7_ILi96EEENS7_ILi256EEEEEELi256ENS_10bfloat16_tEfNS_4arch4Sm80ELb0ELb0ELb0ELb0ELb1ELb0ELb1ELb1EEENS1_21CollectiveEpilogueFwdINS6_IJS8_SA_S9_EEENS6_IJNS7_ILi1EEESI_SI_EEESC_SE_Li256ELb0ELb1ELb1ELb0EEENS1_19SingleTileSchedulerILb0ELb1ELb1ELi128EEEEEEEEEvNT_6ParamsE,"ax",@progbits
	.align	128
.text._ZN7cutlass13device_kernelIN5flash19enable_sm80_to_sm89INS1_16FlashAttnFwdSm80INS1_25CollectiveMainloopFwdSm80ILi8ELi1ELb0EN4cute5tupleIJNS5_1CILi128EEENS7_ILi96EEENS7_ILi256EEEEEELi256ENS_10bfloat16_tEfNS_4arch4Sm80ELb0ELb0ELb0ELb0ELb1ELb0ELb1ELb1EEENS1_21CollectiveEpilogueFwdINS6_IJS8_SA_S9_EEENS6_IJNS7_ILi1EEESI_SI_EEESC_SE_Li256ELb0ELb1ELb1ELb0EEENS1_19SingleTileSchedulerILb0ELb1ELb1ELi128EEEEEEEEEvNT_6ParamsE:
        .type           _ZN7cutlass13device_kernelIN5flash19enable_sm80_to_sm89INS1_16FlashAttnFwdSm80INS1_25CollectiveMainloopFwdSm80ILi8ELi1ELb0EN4cute5tupleIJNS5_1CILi128EEENS7_ILi96EEENS7_ILi256EEEEEELi256ENS_10bfloat16_tEfNS_4arch4Sm80ELb0ELb0ELb0ELb0ELb1ELb0ELb1ELb1EEENS1_21CollectiveEpilogueFwdINS6_IJS8_SA_S9_EEENS6_IJNS7_ILi1EEESI_SI_EEESC_SE_Li256ELb0ELb1ELb1ELb0EEENS1_19SingleTileSchedulerILb0ELb1ELb1ELi128EEEEEEEEEvNT_6ParamsE,@function
        .size           _ZN7cutlass13device_kernelIN5flash19enable_sm80_to_sm89INS1_16FlashAttnFwdSm80INS1_25CollectiveMainloopFwdSm80ILi8ELi1ELb0EN4cute5tupleIJNS5_1CILi128EEENS7_ILi96EEENS7_ILi256EEEEEELi256ENS_10bfloat16_tEfNS_4arch4Sm80ELb0ELb0ELb0ELb0ELb1ELb0ELb1ELb1EEENS1_21CollectiveEpilogueFwdINS6_IJS8_SA_S9_EEENS6_IJNS7_ILi1EEESI_SI_EEESC_SE_Li256ELb0ELb1ELb1ELb0EEENS1_19SingleTileSchedulerILb0ELb1ELb1ELi128EEEEEEEEEvNT_6ParamsE,(.L_x_27 - _ZN7cutlass13device_kernelIN5flash19enable_sm80_to_sm89INS1_16FlashAttnFwdSm80INS1_25CollectiveMainloopFwdSm80ILi8ELi1ELb0EN4cute5tupleIJNS5_1CILi128EEENS7_ILi96EEENS7_ILi256EEEEEELi256ENS_10bfloat16_tEfNS_4arch4Sm80ELb0ELb0ELb0ELb0ELb1ELb0ELb1ELb1EEENS1_21CollectiveEpilogueFwdINS6_IJS8_SA_S9_EEENS6_IJNS7_ILi1EEESI_SI_EEESC_SE_Li256ELb0ELb1ELb1ELb0EEENS1_19SingleTileSchedulerILb0ELb1ELb1ELi128EEEEEEEEEvNT_6ParamsE)
        .other          _ZN7cutlass13device_kernelIN5flash19enable_sm80_to_sm89INS1_16FlashAttnFwdSm80INS1_25CollectiveMainloopFwdSm80ILi8ELi1ELb0EN4cute5tupleIJNS5_1CILi128EEENS7_ILi96EEENS7_ILi256EEEEEELi256ENS_10bfloat16_tEfNS_4arch4Sm80ELb0ELb0ELb0ELb0ELb1ELb0ELb1ELb1EEENS1_21CollectiveEpilogueFwdINS6_IJS8_SA_S9_EEENS6_IJNS7_ILi1EEESI_SI_EEESC_SE_Li256ELb0ELb1ELb1ELb0EEENS1_19SingleTileSchedulerILb0ELb1ELb1ELi128EEEEEEEEEvNT_6ParamsE,@"STO_CUDA_ENTRY STV_DEFAULT"
_ZN7cutlass13device_kernelIN5flash19enable_sm80_to_sm89INS1_16FlashAttnFwdSm80INS1_25CollectiveMainloopFwdSm80ILi8ELi1ELb0EN4cute5tupleIJNS5_1CILi128EEENS7_ILi96EEENS7_ILi256EEEEEELi256ENS_10bfloat16_tEfNS_4arch4Sm80ELb0ELb0ELb0ELb0ELb1ELb0ELb1ELb1EEENS1_21CollectiveEpilogueFwdINS6_IJS8_SA_S9_EEENS6_IJNS7_ILi1EEESI_SI_EEESC_SE_Li256ELb0ELb1ELb1ELb0EEENS1_19SingleTileSchedulerILb0ELb1ELb1ELi128EEEEEEEEEvNT_6ParamsE:
[----:B------:R-:W-:Y:S01]  /*0000*/  LDC R1, c[0x0][0x28] ;  /* 0x00000a00ff017b82 */ /* 0x000fe20000000800 */
[----:B------:R-:W-:Y:S05]  /*0010*/  EXIT ;  /* 0x000000000000794d */ /* 0x000fea0003800000 */
.L_x_9:
        /* <DEDUP_REMOVED lines=14> */
.L_x_27:


//--------------------- .text._ZN7cutlass13device_kernelIN5flash19enable_sm80_to_sm89INS1_16FlashAttnFwdSm80INS1_25CollectiveMainloopFwdSm80ILi8ELi1ELb0EN4cute5tupleIJNS5_1CILi128EEENS7_ILi64EEENS7_ILi256EEEEEELi256ENS_10bfloat16_tEfNS_4arch4Sm80ELb0ELb0ELb0ELb1ELb1ELb0ELb1ELb1EEENS1_21CollectiveEpilogueFwdINS6_IJS8_SA_S9_EEENS6_IJNS7_ILi1EEESI_SI_EEESC_SE_Li256ELb1ELb1ELb1ELb0EEENS1_36VarlenDynamicPersistentTileSchedulerILi128ELi64ELi256ELi256ELb1ELb1ELb0ELb0ELb1ELb1EEEEEEEEEvNT_6ParamsE --------------------------
	.section	.text._ZN7cutlass13device_kernelIN5flash19enable_sm80_to_sm89INS1_16FlashAttnFwdSm80INS1_25CollectiveMainloopFwdSm80ILi8ELi1ELb0EN4cute5tupleIJNS5_1CILi128EEENS7_ILi64EEENS7_ILi256EEEEEELi256ENS_10bfloat16_tEfNS_4arch4Sm80ELb0ELb0ELb0ELb1ELb1ELb0ELb1ELb1EEENS1_21CollectiveEpilogueFwdINS6_IJS8_SA_S9_EEENS6_IJNS7_ILi1EEESI_SI_EEESC_SE_Li256ELb1ELb1ELb1ELb0EEENS1_36VarlenDynamicPersistentTileSchedulerILi128ELi64ELi256ELi256ELb1ELb1ELb0ELb0ELb1ELb1EEEEEEEEEvNT_6ParamsE,"ax",@progbits
	.align	128
.text._ZN7cutlass13device_kernelIN5flash19enable_sm80_to_sm89INS1_16FlashAttnFwdSm80INS1_25CollectiveMainloopFwdSm80ILi8ELi1ELb0EN4cute5tupleIJNS5_1CILi128EEENS7_ILi64EEENS7_ILi256EEEEEELi256ENS_10bfloat16_tEfNS_4arch4Sm80ELb0ELb0ELb0ELb1ELb1ELb0ELb1ELb1EEENS1_21CollectiveEpilogueFwdINS6_IJS8_SA_S9_EEENS6_IJNS7_ILi1EEESI_SI_EEESC_SE_Li256ELb1ELb1ELb1ELb0EEENS1_36VarlenDynamicPersistentTileSchedulerILi128ELi64ELi256ELi256ELb1ELb1ELb0ELb0ELb1ELb1EEEEEEEEEvNT_6ParamsE:
        .type           _ZN7cutlass13device_kernelIN5flash19enable_sm80_to_sm89INS1_16FlashAttnFwdSm80INS1_25CollectiveMainloopFwdSm80ILi8ELi1ELb0EN4cute5tupleIJNS5_1CILi128EEENS7_ILi64EEENS7_ILi256EEEEEELi256ENS_10bfloat16_tEfNS_4arch4Sm80ELb0ELb0ELb0ELb1ELb1ELb0ELb1ELb1EEENS1_21CollectiveEpilogueFwdINS6_IJS8_SA_S9_EEENS6_IJNS7_ILi1EEESI_SI_EEESC_SE_Li256ELb1ELb1ELb1ELb0EEENS1_36VarlenDynamicPersistentTileSchedulerILi128ELi64ELi256ELi256ELb1ELb1ELb0ELb0ELb1ELb1EEEEEEEEEvNT_6ParamsE,@function
        .size           _ZN7cutlass13device_kernelIN5flash19enable_sm80_to_sm89INS1_16FlashAttnFwdSm80INS1_25CollectiveMainloopFwdSm80ILi8ELi1ELb0EN4cute5tupleIJNS5_1CILi128EEENS7_ILi64EEENS7_ILi256EEEEEELi256ENS_10bfloat16_tEfNS_4arch4Sm80ELb0ELb0ELb0ELb1ELb1ELb0ELb1ELb1EEENS1_21CollectiveEpilogueFwdINS6_IJS8_SA_S9_EEENS6_IJNS7_ILi1EEESI_SI_EEESC_SE_Li256ELb1ELb1ELb1ELb0EEENS1_36VarlenDynamicPersistentTileSchedulerILi128ELi64ELi256ELi256ELb1ELb1ELb0ELb0ELb1ELb1EEEEEEEEEvNT_6ParamsE,(.L_x_28 - _ZN7cutlass13device_kernelIN5flash19enable_sm80_to_sm89INS1_16FlashAttnFwdSm80INS1_25CollectiveMainloopFwdSm80ILi8ELi1ELb0EN4cute5tupleIJNS5_1CILi128EEENS7_ILi64EEENS7_ILi256EEEEEELi256ENS_10bfloat16_tEfNS_4arch4Sm80ELb0ELb0ELb0ELb1ELb1ELb0ELb1ELb1EEENS1_21CollectiveEpilogueFwdINS6_IJS8_SA_S9_EEENS6_IJNS7_ILi1EEESI_SI_EEESC_SE_Li256ELb1ELb1ELb1ELb0EEENS1_36VarlenDynamicPersistentTileSchedulerILi128ELi64ELi256ELi256ELb1ELb1ELb0ELb0ELb1ELb1EEEEEEEEEvNT_6ParamsE)
        .other          _ZN7cutlass13device_kernelIN5flash19enable_sm80_to_sm89INS1_16FlashAttnFwdSm80INS1_25CollectiveMainloopFwdSm80ILi8ELi1ELb0EN4cute5tupleIJNS5_1CILi128EEENS7_ILi64EEENS7_ILi256EEEEEELi256ENS_10bfloat16_tEfNS_4arch4Sm80ELb0ELb0ELb0ELb1ELb1ELb0ELb1ELb1EEENS1_21CollectiveEpilogueFwdINS6_IJS8_SA_S9_EEENS6_IJNS7_ILi1EEESI_SI_EEESC_SE_Li256ELb1ELb1ELb1ELb0EEENS1_36VarlenDynamicPersistentTileSchedulerILi128ELi64ELi256ELi256ELb1ELb1ELb0ELb0ELb1ELb1EEEEEEEEEvNT_6ParamsE,@"STO_CUDA_ENTRY STV_DEFAULT"
_ZN7cutlass13device_kernelIN5flash19enable_sm80_to_sm89INS1_16FlashAttnFwdSm80INS1_25CollectiveMainloopFwdSm80ILi8ELi1ELb0EN4cute5tupleIJNS5_1CILi128EEENS7_ILi64EEENS7_ILi256EEEEEELi256ENS_10bfloat16_tEfNS_4arch4Sm80ELb0ELb0ELb0ELb1ELb1ELb0ELb1ELb1EEENS1_21CollectiveEpilogueFwdINS6_IJS8_SA_S9_EEENS6_IJNS7_ILi1EEESI_SI_EEESC_SE_Li256ELb1ELb1ELb1ELb0EEENS1_36VarlenDynamicPersistentTileSchedulerILi128ELi64ELi256ELi256ELb1ELb1ELb0ELb0ELb1ELb1EEEEEEEEEvNT_6ParamsE:
[----:B------:R-:W-:Y:S01]  /*0000*/  LDC R1, c[0x0][0x28] ;  /* 0x00000a00ff017b82 */ /* 0x000fe20000000800 */
[----:B------:R-:W-:Y:S05]  /*0010*/  EXIT ;  /* 0x000000000000794d */ /* 0x000fea0003800000 */
.L_x_10:
        /* <DEDUP_REMOVED lines=14> */
.L_x_28:


//--------------------- .text._ZN7cutlass13device_kernelIN5flash19enable_sm80_to_sm89INS1_16FlashAttnFwdSm80INS1_25CollectiveMainloopFwdSm80ILi8ELi1ELb0EN4cute5tupleIJNS5_1CILi128EEENS7_ILi48EEENS7_ILi256EEEEEELi256ENS_10bfloat16_tEfNS_4arch4Sm80ELb0ELb0ELb0ELb1ELb1ELb1ELb1ELb1EEENS1_21CollectiveEpilogueFwdINS6_IJS8_SA_S9_EEENS6_IJNS7_ILi1EEESI_SI_EEESC_SE_Li256ELb1ELb1ELb1ELb0EEENS1_36VarlenDynamicPersistentTileSchedulerILi128ELi48ELi256ELi256ELb1ELb1ELb0ELb0ELb1ELb1EEEEEEEEEvNT_6ParamsE --------------------------
	.section	.text._ZN7cutlass13device_kernelIN5flash19enable_sm80_to_sm89INS1_16FlashAttnFwdSm80INS1_25CollectiveMainloopFwdSm80ILi8ELi1ELb0EN4cute5tupleIJNS5_1CILi128EEENS7_ILi48EEENS7_ILi256EEEEEELi256ENS_10bfloat16_tEfNS_4arch4Sm80ELb0ELb0ELb0ELb1ELb1ELb1ELb1ELb1EEENS1_21CollectiveEpilogueFwdINS6_IJS8_SA_S9_EEENS6_IJNS7_ILi1EEESI_SI_EEESC_SE_Li256ELb1ELb1ELb1ELb0EEENS1_36VarlenDynamicPersistentTileSchedulerILi128ELi48ELi256ELi256ELb1ELb1ELb0ELb0ELb1ELb1EEEEEEEEEvNT_6ParamsE,"ax",@progbits
	.align	128
.text._ZN7cutlass13device_kernelIN5flash19enable_sm80_to_sm89INS1_16FlashAttnFwdSm80INS1_25CollectiveMainloopFwdSm80ILi8ELi1ELb0EN4cute5tupleIJNS5_1CILi128EEENS7_ILi48EEENS7_ILi256EEEEEELi256ENS_10bfloat16_tEfNS_4arch4Sm80ELb0ELb0ELb0ELb1ELb1ELb1ELb1ELb1EEENS1_21CollectiveEpilogueFwdINS6_IJS8_SA_S9_EEENS6_IJNS7_ILi1EEESI_SI_EEESC_SE_Li256ELb1ELb1ELb1ELb0EEENS1_36VarlenDynamicPersistentTileSchedulerILi128ELi48ELi256ELi256ELb1ELb1ELb0ELb0ELb1ELb1EEEEEEEEEvNT_6ParamsE:
        .type           _ZN7cutlass13device_kernelIN5flash19enable_sm80_to_sm89INS1_16FlashAttnFwdSm80INS1_25CollectiveMainloopFwdSm80ILi8ELi1ELb0EN4cute5tupleIJNS5_1CILi128EEENS7_ILi48EEENS7_ILi256EEEEEELi256ENS_10bfloat16_tEfNS_4arch4Sm80ELb0ELb0ELb0ELb1ELb1ELb1ELb1ELb1EEENS1_21CollectiveEpilogueFwdINS6_IJS8_SA_S9_EEENS6_IJNS7_ILi1EEESI_SI_EEESC_SE_Li256ELb1ELb1ELb1ELb0EEENS1_36VarlenDynamicPersistentTileSchedulerILi128ELi48ELi256ELi256ELb1ELb1ELb0ELb0ELb1ELb1EEEEEEEEEvNT_6ParamsE,@function
        .size           _ZN7cutlass13device_kernelIN5flash19enable_sm80_to_sm89INS1_16FlashAttnFwdSm80INS1_25CollectiveMainloopFwdSm80ILi8ELi1ELb0EN4cute5tupleIJNS5_1CILi128EEENS7_ILi48EEENS7_ILi256EEEEEELi256ENS_10bfloat16_tEfNS_4arch4Sm80ELb0ELb0ELb0ELb1ELb1ELb1ELb1ELb1EEENS1_21CollectiveEpilogueFwdINS6_IJS8_SA_S9_EEENS6_IJNS7_ILi1EEESI_SI_EEESC_SE_Li256ELb1ELb1ELb1ELb0EEENS1_36VarlenDynamicPersistentTileSchedulerILi128ELi48ELi256ELi256ELb1ELb1ELb0ELb0ELb1ELb1EEEEEEEEEvNT_6ParamsE,(.L_x_29 - _ZN7cutlass13device_kernelIN5flash19enable_sm80_to_sm89INS1_16FlashAttnFwdSm80INS1_25CollectiveMainloopFwdSm80ILi8ELi1ELb0EN4cute5tupleIJNS5_1CILi128EEENS7_ILi48EEENS7_ILi256EEEEEELi256ENS_10bfloat16_tEfNS_4arch4Sm80ELb0ELb0ELb0ELb1ELb1ELb1ELb1ELb1EEENS1_21CollectiveEpilogueFwdINS6_IJS8_SA_S9_EEENS6_IJNS7_ILi1EEESI_SI_EEESC_SE_Li256ELb1ELb1ELb1ELb0EEENS1_36VarlenDynamicPersistentTileSchedulerILi128ELi48ELi256ELi256ELb1ELb1ELb0ELb0ELb1ELb1EEEEEEEEEvNT_6ParamsE)
        .other          _ZN7cutlass13device_kernelIN5flash19enable_sm80_to_sm89INS1_16FlashAttnFwdSm80INS1_25CollectiveMainloopFwdSm80ILi8ELi1ELb0EN4cute5tupleIJNS5_1CILi128EEENS7_ILi48EEENS7_ILi256EEEEEELi256ENS_10bfloat16_tEfNS_4arch4Sm80ELb0ELb0ELb0ELb1ELb1ELb1ELb1ELb1EEENS1_21CollectiveEpilogueFwdINS6_IJS8_SA_S9_EEENS6_IJNS7_ILi1EEESI_SI_EEESC_SE_Li256ELb1ELb1ELb1ELb0EEENS1_36VarlenDynamicPersistentTileSchedulerILi128ELi48ELi256ELi256ELb1ELb1ELb0ELb0ELb1ELb1EEEEEEEEEvNT_6ParamsE,@"STO_CUDA_ENTRY STV_DEFAULT"
_ZN7cutlass13device_kernelIN5flash19enable_sm80_to_sm89INS1_16FlashAttnFwdSm80INS1_25CollectiveMainloopFwdSm80ILi8ELi1ELb0EN4cute5tupleIJNS5_1CILi128EEENS7_ILi48EEENS7_ILi256EEEEEELi256ENS_10bfloat16_tEfNS_4arch4Sm80ELb0ELb0ELb0ELb1ELb1ELb1ELb1ELb1EEENS1_21CollectiveEpilogueFwdINS6_IJS8_SA_S9_EEENS6_IJNS7_ILi1EEESI_SI_EEESC_SE_Li256ELb1ELb1ELb1ELb0EEENS1_36VarlenDynamicPersistentTileSchedulerILi128ELi48ELi256ELi256ELb1ELb1ELb0ELb0ELb1ELb1EEEEEEEEEvNT_6ParamsE:
[----:B------:R-:W-:Y:S01]  /*0000*/  LDC R1, c[0x0][0x28] ;  /* 0x00000a00ff017b82 */ /* 0x000fe20000000800 */
[----:B------:R-:W-:Y:S05]  /*0010*/  EXIT ;  /* 0x000000000000794d */ /* 0x000fea0003800000 */
.L_x_11:
        /* <DEDUP_REMOVED lines=14> */
.L_x_29:


//--------------------- .text._ZN7cutlass13device_kernelIN5flash19enable_sm80_to_sm89INS1_16FlashAttnFwdSm80INS1_25CollectiveMainloopFwdSm80ILi8ELi1ELb0EN4cute5tupleIJNS5_1CILi128EEENS7_ILi64EEENS7_ILi256EEEEEELi256ENS_10bfloat16_tEfNS_4arch4Sm80ELb0ELb1ELb0ELb0ELb1ELb0ELb1ELb1EEENS1_21CollectiveEpilogueFwdINS6_IJS8_SA_S9_EEENS6_IJNS7_ILi1EEESI_SI_EEESC_SE_Li256ELb0ELb1ELb1ELb0EEENS1_19SingleTileSchedulerILb0ELb1ELb1ELi128EEEEEEEEEvNT_6ParamsE --------------------------
	.section	.text._ZN7cutlass13device_kernelIN5flash19enable_sm80_to_sm89INS1_16FlashAttnFwdSm80INS1_25CollectiveMainloopFwdSm80ILi8ELi1ELb0EN4cute5tupleIJNS5_1CILi128EEENS7_ILi64EEENS7_ILi256EEEEEELi256ENS_10bfloat16_tEfNS_4arch4Sm80ELb0ELb1ELb0ELb0ELb1ELb0ELb1ELb1EEENS1_21CollectiveEpilogueFwdINS6_IJS8_SA_S9_EEENS6_IJNS7_ILi1EEESI_SI_EEESC_SE_Li256ELb0ELb1ELb1ELb0EEENS1_19SingleTileSchedulerILb0ELb1ELb1ELi128EEEEEEEEEvNT_6ParamsE,"ax",@progbits
	.align	128
.text._ZN7cutlass13device_kernelIN5flash19enable_sm80_to_sm89INS1_16FlashAttnFwdSm80INS1_25CollectiveMainloopFwdSm80ILi8ELi1ELb0EN4cute5tupleIJNS5_1CILi128EEENS7_ILi64EEENS7_ILi256EEEEEELi256ENS_10bfloat16_tEfNS_4arch4Sm80ELb0ELb1ELb0ELb0ELb1ELb0ELb1ELb1EEENS1_21CollectiveEpilogueFwdINS6_IJS8_SA_S9_EEENS6_IJNS7_ILi1EEESI_SI_EEESC_SE_Li256ELb0ELb1ELb1ELb0EEENS1_19SingleTileSchedulerILb0ELb1ELb1ELi128EEEEEEEEEvNT_6ParamsE:
        .type           _ZN7cutlass13device_kernelIN5flash19enable_sm80_to_sm89INS1_16FlashAttnFwdSm80INS1_25CollectiveMainloopFwdSm80ILi8ELi1ELb0EN4cute5tupleIJNS5_1CILi128EEENS7_ILi64EEENS7_ILi256EEEEEELi256ENS_10bfloat16_tEfNS_4arch4Sm80ELb0ELb1ELb0ELb0ELb1ELb0ELb1ELb1EEENS1_21CollectiveEpilogueFwdINS6_IJS8_SA_S9_EEENS6_IJNS7_ILi1EEESI_SI_EEESC_SE_Li256ELb0ELb1ELb1ELb0EEENS1_19SingleTileSchedulerILb0ELb1ELb1ELi128EEEEEEEEEvNT_6ParamsE,@function
        .size           _ZN7cutlass13device_kernelIN5flash19enable_sm80_to_sm89INS1_16FlashAttnFwdSm80INS1_25CollectiveMainloopFwdSm80ILi8ELi1ELb0EN4cute5tupleIJNS5_1CILi128EEENS7_ILi64EEENS7_ILi256EEEEEELi256ENS_10bfloat16_tEfNS_4arch4Sm80ELb0ELb1ELb0ELb0ELb1ELb0ELb1ELb1EEENS1_21CollectiveEpilogueFwdINS6_IJS8_SA_S9_EEENS6_IJNS7_ILi1EEESI_SI_EEESC_SE_Li256ELb0ELb1ELb1ELb0EEENS1_19SingleTileSchedulerILb0ELb1ELb1ELi128EEEEEEEEEvNT_6ParamsE,(.L_x_30 - _ZN7cutlass13device_kernelIN5flash19enable_sm80_to_sm89INS1_16FlashAttnFwdSm80INS1_25CollectiveMainloopFwdSm80ILi8ELi1ELb0EN4cute5tupleIJNS5_1CILi128EEENS7_ILi64EEENS7_ILi256EEEEEELi256ENS_10bfloat16_tEfNS_4arch4Sm80ELb0ELb1ELb0ELb0ELb1ELb0ELb1ELb1EEENS1_21CollectiveEpilogueFwdINS6_IJS8_SA_S9_EEENS6_IJNS7_ILi1EEESI_SI_EEESC_SE_Li256ELb0ELb1ELb1ELb0EEENS1_19SingleTileSchedulerILb0ELb1ELb1ELi128EEEEEEEEEvNT_6ParamsE)
        .other          _ZN7cutlass13device_kernelIN5flash19enable_sm80_to_sm89INS1_16FlashAttnFwdSm80INS1_25CollectiveMainloopFwdSm80ILi8ELi1ELb0EN4cute5tupleIJNS5_1CILi128EEENS7_ILi64EEENS7_ILi256EEEEEELi256ENS_10bfloat16_tEfNS_4arch4Sm80ELb0ELb1ELb0ELb0ELb1ELb0ELb1ELb1EEENS1_21CollectiveEpilogueFwdINS6_IJS8_SA_S9_EEENS6_IJNS7_ILi1EEESI_SI_EEESC_SE_Li256ELb0ELb1ELb1ELb0EEENS1_19SingleTileSchedulerILb0ELb1ELb1ELi128EEEEEEEEEvNT_6ParamsE,@"STO_CUDA_ENTRY STV_DEFAULT"
_ZN7cutlass13device_kernelIN5flash19enable_sm80_to_sm89INS1_16FlashAttnFwdSm80INS1_25CollectiveMainloopFwdSm80ILi8ELi1ELb0EN4cute5tupleIJNS5_1CILi128EEENS7_ILi64EEENS7_ILi256EEEEEELi256ENS_10bfloat16_tEfNS_4arch4Sm80ELb0ELb1ELb0ELb0ELb1ELb0ELb1ELb1EEENS1_21CollectiveEpilogueFwdINS6_IJS8_SA_S9_EEENS6_IJNS7_ILi1EEESI_SI_EEESC_SE_Li256ELb0ELb1ELb1ELb0EEENS1_19SingleTileSchedulerILb0ELb1ELb1ELi128EEEEEEEEEvNT_6ParamsE:
[----:B------:R-:W-:Y:S01]  /*0000*/  LDC R1, c[0x0][0x28] ;  /* 0x00000a00ff017b82 */ /* 0x000fe20000000800 */
[----:B------:R-:W-:Y:S05]  /*0010*/  EXIT ;  /* 0x000000000000794d */ /* 0x000fea0003800000 */
.L_x_12:
        /* <DEDUP_REMOVED lines=14> */
.L_x_30:


//--------------------- .text._ZN7cutlass13device_kernelIN5flash19enable_sm80_to_sm89INS1_16FlashAttnFwdSm80INS1_25CollectiveMainloopFwdSm80ILi8ELi1ELb0EN4cute5tupleIJNS5_1CILi128EEENS7_ILi64EEENS7_ILi256EEEEEELi256ENS_10bfloat16_tEfNS_4arch4Sm80ELb0ELb1ELb0ELb1ELb1ELb0ELb1ELb1EEENS1_21CollectiveEpilogueFwdINS6_IJS8_SA_S9_EEENS6_IJNS7_ILi1EEESI_SI_EEESC_SE_Li256ELb1ELb1ELb1ELb0EEENS1_36VarlenDynamicPersistentTileSchedulerILi128ELi64ELi256ELi256ELb1ELb1ELb0ELb1ELb0ELb1EEEEEEEEEvNT_6ParamsE --------------------------
	.section	.text._ZN7cutlass13device_kernelIN5flash19enable_sm80_to_sm89INS1_16FlashAttnFwdSm80INS1_25CollectiveMainloopFwdSm80ILi8ELi1ELb0EN4cute5tupleIJNS5_1CILi128EEENS7_ILi64EEENS7_ILi256EEEEEELi256ENS_10bfloat16_tEfNS_4arch4Sm80ELb0ELb1ELb0ELb1ELb1ELb0ELb1ELb1EEENS1_21CollectiveEpilogueFwdINS6_IJS8_SA_S9_EEENS6_IJNS7_ILi1EEESI_SI_EEESC_SE_Li256ELb1ELb1ELb1ELb0EEENS1_36VarlenDynamicPersistentTileSchedulerILi128ELi64ELi256ELi256ELb1ELb1ELb0ELb1ELb0ELb1EEEEEEEEEvNT_6ParamsE,"ax",@progbits
	.align	128
.text._ZN7cutlass13device_kernelIN5flash19enable_sm80_to_sm89INS1_16FlashAttnFwdSm80INS1_25CollectiveMainloopFwdSm80ILi8ELi1ELb0EN4cute5tupleIJNS5_1CILi128EEENS7_ILi64EEENS7_ILi256EEEEEELi256ENS_10bfloat16_tEfNS_4arch4Sm80ELb0ELb1ELb0ELb1ELb1ELb0ELb1ELb1EEENS1_21CollectiveEpilogueFwdINS6_IJS8_SA_S9_EEENS6_IJNS7_ILi1EEESI_SI_EEESC_SE_Li256ELb1ELb1ELb1ELb0EEENS1_36VarlenDynamicPersistentTileSchedulerILi128ELi64ELi256ELi256ELb1ELb1ELb0ELb1ELb0ELb1EEEEEEEEEvNT_6ParamsE:
        .type           _ZN7cutlass13device_kernelIN5flash19enable_sm80_to_sm89INS1_16FlashAttnFwdSm80INS1_25CollectiveMainloopFwdSm80ILi8ELi1ELb0EN4cute5tupleIJNS5_1CILi128EEENS7_ILi64EEENS7_ILi256EEEEEELi256ENS_10bfloat16_tEfNS_4arch4Sm80ELb0ELb1ELb0ELb1ELb1ELb0ELb1ELb1EEENS1_21CollectiveEpilogueFwdINS6_IJS8_SA_S9_EEENS6_IJNS7_ILi1EEESI_SI_EEESC_SE_Li256ELb1ELb1ELb1ELb0EEENS1_36VarlenDynamicPersistentTileSchedulerILi128ELi64ELi256ELi256ELb1ELb1ELb0ELb1ELb0ELb1EEEEEEEEEvNT_6ParamsE,@function
        .size           _ZN7cutlass13device_kernelIN5flash19enable_sm80_to_sm89INS1_16FlashAttnFwdSm80INS1_25CollectiveMainloopFwdSm80ILi8ELi1ELb0EN4cute5tupleIJNS5_1CILi128EEENS7_ILi64EEENS7_ILi256EEEEEELi256ENS_10bfloat16_tEfNS_4arch4Sm80ELb0ELb1ELb0ELb1ELb1ELb0ELb1ELb1EEENS1_21CollectiveEpilogueFwdINS6_IJS8_SA_S9_EEENS6_IJNS7_ILi1EEESI_SI_EEESC_SE_Li256ELb1ELb1ELb1ELb0EEENS1_36VarlenDynamicPersistentTileSchedulerILi128ELi64ELi256ELi256ELb1ELb1ELb0ELb1ELb0ELb1EEEEEEEEEvNT_6ParamsE,(.L_x_31 - _ZN7cutlass13device_kernelIN5flash19enable_sm80_to_sm89INS1_16FlashAttnFwdSm80INS1_25CollectiveMainloopFwdSm80ILi8ELi1ELb0EN4cute5tupleIJNS5_1CILi128EEENS7_ILi64EEENS7_ILi256EEEEEELi256ENS_10bfloat16_tEfNS_4arch4Sm80ELb0ELb1ELb0ELb1ELb1ELb0ELb1ELb1EEENS1_21CollectiveEpilogueFwdINS6_IJS8_SA_S9_EEENS6_IJNS7_ILi1EEESI_SI_EEESC_SE_Li256ELb1ELb1ELb1ELb0EEENS1_36VarlenDynamicPersistentTileSchedulerILi128ELi64ELi256ELi256ELb1ELb1ELb0ELb1ELb0ELb1EEEEEEEEEvNT_6ParamsE)
        .other          _ZN7cutlass13device_kernelIN5flash19enable_sm80_to_sm89INS1_16FlashAttnFwdSm80INS1_25CollectiveMainloopFwdSm80ILi8ELi1ELb0EN4cute5tupleIJNS5_1CILi128EEENS7_ILi64EEENS7_ILi256EEEEEELi256ENS_10bfloat16_tEfNS_4arch4Sm80ELb0ELb1ELb0ELb1ELb1ELb0ELb1ELb1EEENS1_21CollectiveEpilogueFwdINS6_IJS8_SA_S9_EEENS6_IJNS7_ILi1EEESI_SI_EEESC_SE_Li256ELb1ELb1ELb1ELb0EEENS1_36VarlenDynamicPersistentTileSchedulerILi128ELi64ELi256ELi256ELb1ELb1ELb0ELb1ELb0ELb1EEEEEEEEEvNT_6ParamsE,@"STO_CUDA_ENTRY STV_DEFAULT"
_ZN7cutlass13device_kernelIN5flash19enable_sm80_to_sm89INS1_16FlashAttnFwdSm80INS1_25CollectiveMainloopFwdSm80ILi8ELi1ELb0EN4cute5tupleIJNS5_1CILi128EEENS7_ILi64EEENS7_ILi256EEEEEELi256ENS_10bfloat16_tEfNS_4arch4Sm80ELb0ELb1ELb0ELb1ELb1ELb0ELb1ELb1EEENS1_21CollectiveEpilogueFwdINS6_IJS8_SA_S9_EEENS6_IJNS7_ILi1EEESI_SI_EEESC_SE_Li256ELb1ELb1ELb1ELb0EEENS1_36VarlenDynamicPersistentTileSchedulerILi128ELi64ELi256ELi256ELb1ELb1ELb0ELb1ELb0ELb1EEEEEEEEEvNT_6ParamsE:
[----:B------:R-:W-:Y:S01]  /*0000*/  LDC R1, c[0x0][0x28] ;  /* 0x00000a00ff017b82 */ /* 0x000fe20000000800 */
[----:B------:R-:W-:Y:S05]  /*0010*/  EXIT ;  /* 0x000000000000794d */ /* 0x000fea0003800000 */
.L_x_13:
        /* <DEDUP_REMOVED lines=14> */
.L_x_31:


//--------------------- .text._ZN7cutlass13device_kernelIN5flash19enable_sm80_to_sm89INS1_16FlashAttnFwdSm80INS1_25CollectiveMainloopFwdSm80ILi8ELi1ELb0EN4cute5tupleIJNS5_1CILi128EEENS7_ILi48EEENS7_ILi256EEEEEELi256ENS_10bfloat16_tEfNS_4arch4Sm80ELb0ELb1ELb0ELb1ELb1ELb1ELb1ELb1EEENS1_21CollectiveEpilogueFwdINS6_IJS8_SA_S9_EEENS6_IJNS7_ILi1EEESI_SI_EEESC_SE_Li256ELb1ELb1ELb1ELb0EEENS1_36VarlenDynamicPersistentTileSchedulerILi128ELi48ELi256ELi256ELb1ELb1ELb0ELb1ELb0ELb1EEEEEEEEEvNT_6ParamsE --------------------------
	.section	.text._ZN7cutlass13device_kernelIN5flash19enable_sm80_to_sm89INS1_16FlashAttnFwdSm80INS1_25CollectiveMainloopFwdSm80ILi8ELi1ELb0EN4cute5tupleIJNS5_1CILi128EEENS7_ILi48EEENS7_ILi256EEEEEELi256ENS_10bfloat16_tEfNS_4arch4Sm80ELb0ELb1ELb0ELb1ELb1ELb1ELb1ELb1EEENS1_21CollectiveEpilogueFwdINS6_IJS8_SA_S9_EEENS6_IJNS7_ILi1EEESI_SI_EEESC_SE_Li256ELb1ELb1ELb1ELb0EEENS1_36VarlenDynamicPersistentTileSchedulerILi128ELi48ELi256ELi256ELb1ELb1ELb0ELb1ELb0ELb1EEEEEEEEEvNT_6ParamsE,"ax",@progbits
	.align	128
.text._ZN7cutlass13device_kernelIN5flash19enable_sm80_to_sm89INS1_16FlashAttnFwdSm80INS1_25CollectiveMainloopFwdSm80ILi8ELi1ELb0EN4cute5tupleIJNS5_1CILi128EEENS7_ILi48EEENS7_ILi256EEEEEELi256ENS_10bfloat16_tEfNS_4arch4Sm80ELb0ELb1ELb0ELb1ELb1ELb1ELb1ELb1EEENS1_21CollectiveEpilogueFwdINS6_IJS8_SA_S9_EEENS6_IJNS7_ILi1EEESI_SI_EEESC_SE_Li256ELb1ELb1ELb1ELb0EEENS1_36VarlenDynamicPersistentTileSchedulerILi128ELi48ELi256ELi256ELb1ELb1ELb0ELb1ELb0ELb1EEEEEEEEEvNT_6ParamsE:
        .type           _ZN7cutlass13device_kernelIN5flash19enable_sm80_to_sm89INS1_16FlashAttnFwdSm80INS1_25CollectiveMainloopFwdSm80ILi8ELi1ELb0EN4cute5tupleIJNS5_1CILi128EEENS7_ILi48EEENS7_ILi256EEEEEELi256ENS_10bfloat16_tEfNS_4arch4Sm80ELb0ELb1ELb0ELb1ELb1ELb1ELb1ELb1EEENS1_21CollectiveEpilogueFwdINS6_IJS8_SA_S9_EEENS6_IJNS7_ILi1EEESI_SI_EEESC_SE_Li256ELb1ELb1ELb1ELb0EEENS1_36VarlenDynamicPersistentTileSchedulerILi128ELi48ELi256ELi256ELb1ELb1ELb0ELb1ELb0ELb1EEEEEEEEEvNT_6ParamsE,@function
        .size           _ZN7cutlass13device_kernelIN5flash19enable_sm80_to_sm89INS1_16FlashAttnFwdSm80INS1_25CollectiveMainloopFwdSm80ILi8ELi1ELb0EN4cute5tupleIJNS5_1CILi128EEENS7_ILi48EEENS7_ILi256EEEEEELi256ENS_10bfloat16_tEfNS_4arch4Sm80ELb0ELb1ELb0ELb1ELb1ELb1ELb1ELb1EEENS1_21CollectiveEpilogueFwdINS6_IJS8_SA_S9_EEENS6_IJNS7_ILi1EEESI_SI_EEESC_SE_Li256ELb1ELb1ELb1ELb0EEENS1_36VarlenDynamicPersistentTileSchedulerILi128ELi48ELi256ELi256ELb1ELb1ELb0ELb1ELb0ELb1EEEEEEEEEvNT_6ParamsE,(.L_x_32 - _ZN7cutlass13device_kernelIN5flash19enable_sm80_to_sm89INS1_16FlashAttnFwdSm80INS1_25CollectiveMainloopFwdSm80ILi8ELi1ELb0EN4cute5tupleIJNS5_1CILi128EEENS7_ILi48EEENS7_ILi256EEEEEELi256ENS_10bfloat16_tEfNS_4arch4Sm80ELb0ELb1ELb0ELb1ELb1ELb1ELb1ELb1EEENS1_21CollectiveEpilogueFwdINS6_IJS8_SA_S9_EEENS6_IJNS7_ILi1EEESI_SI_EEESC_SE_Li256ELb1ELb1ELb1ELb0EEENS1_36VarlenDynamicPersistentTileSchedulerILi128ELi48ELi256ELi256ELb1ELb1ELb0ELb1ELb0ELb1EEEEEEEEEvNT_6ParamsE)
        .other          _ZN7cutlass13device_kernelIN5flash19enable_sm80_to_sm89INS1_16FlashAttnFwdSm80INS1_25CollectiveMainloopFwdSm80ILi8ELi1ELb0EN4cute5tupleIJNS5_1CILi128EEENS7_ILi48EEENS7_ILi256EEEEEELi256ENS_10bfloat16_tEfNS_4arch4Sm80ELb0ELb1ELb0ELb1ELb1ELb1ELb1ELb1EEENS1_21CollectiveEpilogueFwdINS6_IJS8_SA_S9_EEENS6_IJNS7_ILi1EEESI_SI_EEESC_SE_Li256ELb1ELb1ELb1ELb0EEENS1_36VarlenDynamicPersistentTileSchedulerILi128ELi48ELi256ELi256ELb1ELb1ELb0ELb1ELb0ELb1EEEEEEEEEvNT_6ParamsE,@"STO_CUDA_ENTRY STV_DEFAULT"
_ZN7cutlass13device_kernelIN5flash19enable_sm80_to_sm89INS1_16FlashAttnFwdSm80INS1_25CollectiveMainloopFwdSm80ILi8ELi1ELb0EN4cute5tupleIJNS5_1CILi128EEENS7_ILi48EEENS7_ILi256EEEEEELi256ENS_10bfloat16_tEfNS_4arch4Sm80ELb0ELb1ELb0ELb1ELb1ELb1ELb1ELb1EEENS1_21CollectiveEpilogueFwdINS6_IJS8_SA_S9_EEENS6_IJNS7_ILi1EEESI_SI_EEESC_SE_Li256ELb1ELb1ELb1ELb0EEENS1_36VarlenDynamicPersistentTileSchedulerILi128ELi48ELi256ELi256ELb1ELb1ELb0ELb1ELb0ELb1EEEEEEEEEvNT_6ParamsE:
[----:B------:R-:W-:Y:S01]  /*0000*/  LDC R1, c[0x0][0x28] ;  /* 0x00000a00ff017b82 */ /* 0x000fe20000000800 */
[----:B------:R-:W-:Y:S05]  /*0010*/  EXIT ;  /* 0x000000000000794d */ /* 0x000fea0003800000 */
.L_x_14:
        /* <DEDUP_REMOVED lines=14> */
.L_x_32:


//--------------------- .text._ZN7cutlass13device_kernelIN5flash19enable_sm80_to_sm89INS1_16FlashAttnFwdSm80INS1_25CollectiveMainloopFwdSm80ILi8ELi1ELb0EN4cute5tupleIJNS5_1CILi128EEENS7_ILi96EEENS7_ILi256EEEEEELi256ENS_10bfloat16_tEfNS_4arch4Sm80ELb1ELb0ELb0ELb0ELb1ELb0ELb1ELb1EEENS1_21CollectiveEpilogueFwdINS6_IJS8_SA_S9_EEENS6_IJNS7_ILi1EEESI_SI_EEESC_SE_Li256ELb0ELb1ELb1ELb0EEENS1_30DynamicPersistentTileSchedulerILi256ELi256ELb1ELb1ELb0EEEEEEEEEvNT_6ParamsE --------------------------
	.section	.text._ZN7cutlass13device_kernelIN5flash19enable_sm80_to_sm89INS1_16FlashAttnFwdSm80INS1_25CollectiveMainloopFwdSm80ILi8ELi1ELb0EN4cute5tupleIJNS5_1CILi128EEENS7_ILi96EEENS7_ILi256EEEEEELi256ENS_10bfloat16_tEfNS_4arch4Sm80ELb1ELb0ELb0ELb0ELb1ELb0ELb1ELb1EEENS1_21CollectiveEpilogueFwdINS6_IJS8_SA_S9_EEENS6_IJNS7_ILi1EEESI_SI_EEESC_SE_Li256ELb0ELb1ELb1ELb0EEENS1_30DynamicPersistentTileSchedulerILi256ELi256ELb1ELb1ELb0EEEEEEEEEvNT_6ParamsE,"ax",@progbits
	.align	128
.text._ZN7cutlass13device_kernelIN5flash19enable_sm80_to_sm89INS1_16FlashAttnFwdSm80INS1_25CollectiveMainloopFwdSm80ILi8ELi1ELb0EN4cute5tupleIJNS5_1CILi128EEENS7_ILi96EEENS7_ILi256EEEEEELi256ENS_10bfloat16_tEfNS_4arch4Sm80ELb1ELb0ELb0ELb0ELb1ELb0ELb1ELb1EEENS1_21CollectiveEpilogueFwdINS6_IJS8_SA_S9_EEENS6_IJNS7_ILi1EEESI_SI_EEESC_SE_Li256ELb0ELb1ELb1ELb0EEENS1_30DynamicPersistentTileSchedulerILi256ELi256ELb1ELb1ELb0EEEEEEEEEvNT_6ParamsE:
        .type           _ZN7cutlass13device_kernelIN5flash19enable_sm80_to_sm89INS1_16FlashAttnFwdSm80INS1_25CollectiveMainloopFwdSm80ILi8ELi1ELb0EN4cute5tupleIJNS5_1CILi128EEENS7_ILi96EEENS7_ILi256EEEEEELi256ENS_10bfloat16_tEfNS_4arch4Sm80ELb1ELb0ELb0ELb0ELb1ELb0ELb1ELb1EEENS1_21CollectiveEpilogueFwdINS6_IJS8_SA_S9_EEENS6_IJNS7_ILi1EEESI_SI_EEESC_SE_Li256ELb0ELb1ELb1ELb0EEENS1_30DynamicPersistentTileSchedulerILi256ELi256ELb1ELb1ELb0EEEEEEEEEvNT_6ParamsE,@function
        .size           _ZN7cutlass13device_kernelIN5flash19enable_sm80_to_sm89INS1_16FlashAttnFwdSm80INS1_25CollectiveMainloopFwdSm80ILi8ELi1ELb0EN4cute5tupleIJNS5_1CILi128EEENS7_ILi96EEENS7_ILi256EEEEEELi256ENS_10bfloat16_tEfNS_4arch4Sm80ELb1ELb0ELb0ELb0ELb1ELb0ELb1ELb1EEENS1_21CollectiveEpilogueFwdINS6_IJS8_SA_S9_EEENS6_IJNS7_ILi1EEESI_SI_EEESC_SE_Li256ELb0ELb1ELb1ELb0EEENS1_30DynamicPersistentTileSchedulerILi256ELi256ELb1ELb1ELb0EEEEEEEEEvNT_6ParamsE,(.L_x_33 - _ZN7cutlass13device_kernelIN5flash19enable_sm80_to_sm89INS1_16FlashAttnFwdSm80INS1_25CollectiveMainloopFwdSm80ILi8ELi1ELb0EN4cute5tupleIJNS5_1CILi128EEENS7_ILi96EEENS7_ILi256EEEEEELi256ENS_10bfloat16_tEfNS_4arch4Sm80ELb1ELb0ELb0ELb0ELb1ELb0ELb1ELb1EEENS1_21CollectiveEpilogueFwdINS6_IJS8_SA_S9_EEENS6_IJNS7_ILi1EEESI_SI_EEESC_SE_Li256ELb0ELb1ELb1ELb0EEENS1_30DynamicPersistentTileSchedulerILi256ELi256ELb1ELb1ELb0EEEEEEEEEvNT_6ParamsE)
        .other          _ZN7cutlass13device_kernelIN5flash19enable_sm80_to_sm89INS1_16FlashAttnFwdSm80INS1_25CollectiveMainloopFwdSm80ILi8ELi1ELb0EN4cute5tupleIJNS5_1CILi128EEENS7_ILi96EEENS7_ILi256EEEEEELi256ENS_10bfloat16_tEfNS_4arch4Sm80ELb1ELb0ELb0ELb0ELb1ELb0ELb1ELb1EEENS1_21CollectiveEpilogueFwdINS6_IJS8_SA_S9_EEENS6_IJNS7_ILi1EEESI_SI_EEESC_SE_Li256ELb0ELb1ELb1ELb0EEENS1_30DynamicPersistentTileSchedulerILi256ELi256ELb1ELb1ELb0EEEEEEEEEvNT_6ParamsE,@"STO_CUDA_ENTRY STV_DEFAULT"
_ZN7cutlass13device_kernelIN5flash19enable_sm80_to_sm89INS1_16FlashAttnFwdSm80INS1_25CollectiveMainloopFwdSm80ILi8ELi1ELb0EN4cute5tupleIJNS5_1CILi128EEENS7_ILi96EEENS7_ILi256EEEEEELi256ENS_10bfloat16_tEfNS_4arch4Sm80ELb1ELb0ELb0ELb0ELb1ELb0ELb1ELb1EEENS1_21CollectiveEpilogueFwdINS6_IJS8_SA_S9_EEENS6_IJNS7_ILi1EEESI_SI_EEESC_SE_Li256ELb0ELb1ELb1ELb0EEENS1_30DynamicPersistentTileSchedulerILi256ELi256ELb1ELb1ELb0EEEEEEEEEvNT_6ParamsE:
[----:B------:R-:W-:Y:S01]  /*0000*/  LDC R1, c[0x0][0x28] ;  /* 0x00000a00ff017b82 */ /* 0x000fe20000000800 */
[----:B------:R-:W-:Y:S05]  /*0010*/  EXIT ;  /* 0x000000000000794d */ /* 0x000fea0003800000 */
.L_x_15:
        /* <DEDUP_REMOVED lines=14> */
.L_x_33:


//--------------------- .text._ZN7cutlass13device_kernelIN5flash19enable_sm80_to_sm89INS1_16FlashAttnFwdSm80INS1_25CollectiveMainloopFwdSm80ILi8ELi1ELb0EN4cute5tupleIJNS5_1CILi128EEENS7_ILi64EEENS7_ILi256EEEEEELi256ENS_10bfloat16_tEfNS_4arch4Sm80ELb1ELb0ELb0ELb1ELb1ELb0ELb1ELb1EEENS1_21CollectiveEpilogueFwdINS6_IJS8_SA_S9_EEENS6_IJNS7_ILi1EEESI_SI_EEESC_SE_Li256ELb1ELb1ELb1ELb0EEENS1_36VarlenDynamicPersistentTileSchedulerILi128ELi64ELi256ELi256ELb1ELb1ELb0ELb1ELb1ELb1EEEEEEEEEvNT_6ParamsE --------------------------
	.section	.text._ZN7cutlass13device_kernelIN5flash19enable_sm80_to_sm89INS1_16FlashAttnFwdSm80INS1_25CollectiveMainloopFwdSm80ILi8ELi1ELb0EN4cute5tupleIJNS5_1CILi128EEENS7_ILi64EEENS7_ILi256EEEEEELi256ENS_10bfloat16_tEfNS_4arch4Sm80ELb1ELb0ELb0ELb1ELb1ELb0ELb1ELb1EEENS1_21CollectiveEpilogueFwdINS6_IJS8_SA_S9_EEENS6_IJNS7_ILi1EEESI_SI_EEESC_SE_Li256ELb1ELb1ELb1ELb0EEENS1_36VarlenDynamicPersistentTileSchedulerILi128ELi64ELi256ELi256ELb1ELb1ELb0ELb1ELb1ELb1EEEEEEEEEvNT_6ParamsE,"ax",@progbits
	.align	128
.text._ZN7cutlass13device_kernelIN5flash19enable_sm80_to_sm89INS1_16FlashAttnFwdSm80INS1_25CollectiveMainloopFwdSm80ILi8ELi1ELb0EN4cute5tupleIJNS5_1CILi128EEENS7_ILi64EEENS7_ILi256EEEEEELi256ENS_10bfloat16_tEfNS_4arch4Sm80ELb1ELb0ELb0ELb1ELb1ELb0ELb1ELb1EEENS1_21CollectiveEpilogueFwdINS6_IJS8_SA_S9_EEENS6_IJNS7_ILi1EEESI_SI_EEESC_SE_Li256ELb1ELb1ELb1ELb0EEENS1_36VarlenDynamicPersistentTileSchedulerILi128ELi64ELi256ELi256ELb1ELb1ELb0ELb1ELb1ELb1EEEEEEEEEvNT_6ParamsE:
        .type           _ZN7cutlass13device_kernelIN5flash19enable_sm80_to_sm89INS1_16FlashAttnFwdSm80INS1_25CollectiveMainloopFwdSm80ILi8ELi1ELb0EN4cute5tupleIJNS5_1CILi128EEENS7_ILi64EEENS7_ILi256EEEEEELi256ENS_10bfloat16_tEfNS_4arch4Sm80ELb1ELb0ELb0ELb1ELb1ELb0ELb1ELb1EEENS1_21CollectiveEpilogueFwdINS6_IJS8_SA_S9_EEENS6_IJNS7_ILi1EEESI_SI_EEESC_SE_Li256ELb1ELb1ELb1ELb0EEENS1_36VarlenDynamicPersistentTileSchedulerILi128ELi64ELi256ELi256ELb1ELb1ELb0ELb1ELb1ELb1EEEEEEEEEvNT_6ParamsE,@function
        .size           _ZN7cutlass13device_kernelIN5flash19enable_sm80_to_sm89INS1_16FlashAttnFwdSm80INS1_25CollectiveMainloopFwdSm80ILi8ELi1ELb0EN4cute5tupleIJNS5_1CILi128EEENS7_ILi64EEENS7_ILi256EEEEEELi256ENS_10bfloat16_tEfNS_4arch4Sm80ELb1ELb0ELb0ELb1ELb1ELb0ELb1ELb1EEENS1_21CollectiveEpilogueFwdINS6_IJS8_SA_S9_EEENS6_IJNS7_ILi1EEESI_SI_EEESC_SE_Li256ELb1ELb1ELb1ELb0EEENS1_36VarlenDynamicPersistentTileSchedulerILi128ELi64ELi256ELi256ELb1ELb1ELb0ELb1ELb1ELb1EEEEEEEEEvNT_6ParamsE,(.L_x_34 - _ZN7cutlass13device_kernelIN5flash19enable_sm80_to_sm89INS1_16FlashAttnFwdSm80INS1_25CollectiveMainloopFwdSm80ILi8ELi1ELb0EN4cute5tupleIJNS5_1CILi128EEENS7_ILi64EEENS7_ILi256EEEEEELi256ENS_10bfloat16_tEfNS_4arch4Sm80ELb1ELb0ELb0ELb1ELb1ELb0ELb1ELb1EEENS1_21CollectiveEpilogueFwdINS6_IJS8_SA_S9_EEENS6_IJNS7_ILi1EEESI_SI_EEESC_SE_Li256ELb1ELb1ELb1ELb0EEENS1_36VarlenDynamicPersistentTileSchedulerILi128ELi64ELi256ELi256ELb1ELb1ELb0ELb1ELb1ELb1EEEEEEEEEvNT_6ParamsE)
        .other          _ZN7cutlass13device_kernelIN5flash19enable_sm80_to_sm89INS1_16FlashAttnFwdSm80INS1_25CollectiveMainloopFwdSm80ILi8ELi1ELb0EN4cute5tupleIJNS5_1CILi128EEENS7_ILi64EEENS7_ILi256EEEEEELi256ENS_10bfloat16_tEfNS_4arch4Sm80ELb1ELb0ELb0ELb1ELb1ELb0ELb1ELb1EEENS1_21CollectiveEpilogueFwdINS6_IJS8_SA_S9_EEENS6_IJNS7_ILi1EEESI_SI_EEESC_SE_Li256ELb1ELb1ELb1ELb0EEENS1_36VarlenDynamicPersistentTileSchedulerILi128ELi64ELi256ELi256ELb1ELb1ELb0ELb1ELb1ELb1EEEEEEEEEvNT_6ParamsE,@"STO_CUDA_ENTRY STV_DEFAULT"
_ZN7cutlass13device_kernelIN5flash19enable_sm80_to_sm89INS1_16FlashAttnFwdSm80INS1_25CollectiveMainloopFwdSm80ILi8ELi1ELb0EN4cute5tupleIJNS5_1CILi128EEENS7_ILi64EEENS7_ILi256EEEEEELi256ENS_10bfloat16_tEfNS_4arch4Sm80ELb1ELb0ELb0ELb1ELb1ELb0ELb1ELb1EEENS1_21CollectiveEpilogueFwdINS6_IJS8_SA_S9_EEENS6_IJNS7_ILi1EEESI_SI_EEESC_SE_Li256ELb1ELb1ELb1ELb0EEENS1_36VarlenDynamicPersistentTileSchedulerILi128ELi64ELi256ELi256ELb1ELb1ELb0ELb1ELb1ELb1EEEEEEEEEvNT_6ParamsE:
[----:B------:R-:W-:Y:S01]  /*0000*/  LDC R1, c[0x0][0x28] ;  /* 0x00000a00ff017b82 */ /* 0x000fe20000000800 */
[----:B------:R-:W-:Y:S05]  /*0010*/  EXIT ;  /* 0x000000000000794d */ /* 0x000fea0003800000 */
.L_x_16:
        /* <DEDUP_REMOVED lines=14> */
.L_x_34:


//--------------------- .text._ZN7cutlass13device_kernelIN5flash19enable_sm80_to_sm89INS1_16FlashAttnFwdSm80INS1_25CollectiveMainloopFwdSm80ILi8ELi1ELb0EN4cute5tupleIJNS5_1CILi128EEENS7_ILi48EEENS7_ILi256EEEEEELi256ENS_10bfloat16_tEfNS_4arch4Sm80ELb1ELb0ELb0ELb1ELb1ELb1ELb1ELb1EEENS1_21CollectiveEpilogueFwdINS6_IJS8_SA_S9_EEENS6_IJNS7_ILi1EEESI_SI_EEESC_SE_Li256ELb1ELb1ELb1ELb0EEENS1_36VarlenDynamicPersistentTileSchedulerILi128ELi48ELi256ELi256ELb1ELb1ELb0ELb1ELb1ELb1EEEEEEEEEvNT_6ParamsE --------------------------
	.section	.text._ZN7cutlass13device_kernelIN5flash19enable_sm80_to_sm89INS1_16FlashAttnFwdSm80INS1_25CollectiveMainloopFwdSm80ILi8ELi1ELb0EN4cute5tupleIJNS5_1CILi128EEENS7_ILi48EEENS7_ILi256EEEEEELi256ENS_10bfloat16_tEfNS_4arch4Sm80ELb1ELb0ELb0ELb1ELb1ELb1ELb1ELb1EEENS1_21CollectiveEpilogueFwdINS6_IJS8_SA_S9_EEENS6_IJNS7_ILi1EEESI_SI_EEESC_SE_Li256ELb1ELb1ELb1ELb0EEENS1_36VarlenDynamicPersistentTileSchedulerILi128ELi48ELi256ELi256ELb1ELb1ELb0ELb1ELb1ELb1EEEEEEEEEvNT_6ParamsE,"ax",@progbits
	.align	128
.text._ZN7cutlass13device_kernelIN5flash19enable_sm80_to_sm89INS1_16FlashAttnFwdSm80INS1_25CollectiveMainloopFwdSm80ILi8ELi1ELb0EN4cute5tupleIJNS5_1CILi128EEENS7_ILi48EEENS7_ILi256EEEEEELi256ENS_10bfloat16_tEfNS_4arch4Sm80ELb1ELb0ELb0ELb1ELb1ELb1ELb1ELb1EEENS1_21CollectiveEpilogueFwdINS6_IJS8_SA_S9_EEENS6_IJNS7_ILi1EEESI_SI_EEESC_SE_Li256ELb1ELb1ELb1ELb0EEENS1_36VarlenDynamicPersistentTileSchedulerILi128ELi48ELi256ELi256ELb1ELb1ELb0ELb1ELb1ELb1EEEEEEEEEvNT_6ParamsE:
        .type           _ZN7cutlass13device_kernelIN5flash19enable_sm80_to_sm89INS1_16FlashAttnFwdSm80INS1_25CollectiveMainloopFwdSm80ILi8ELi1ELb0EN4cute5tupleIJNS5_1CILi128EEENS7_ILi48EEENS7_ILi256EEEEEELi256ENS_10bfloat16_tEfNS_4arch4Sm80ELb1ELb0ELb0ELb1ELb1ELb1ELb1ELb1EEENS1_21CollectiveEpilogueFwdINS6_IJS8_SA_S9_EEENS6_IJNS7_ILi1EEESI_SI_EEESC_SE_Li256ELb1ELb1ELb1ELb0EEENS1_36VarlenDynamicPersistentTileSchedulerILi128ELi48ELi256ELi256ELb1ELb1ELb0ELb1ELb1ELb1EEEEEEEEEvNT_6ParamsE,@function
        .size           _ZN7cutlass13device_kernelIN5flash19enable_sm80_to_sm89INS1_16FlashAttnFwdSm80INS1_25CollectiveMainloopFwdSm80ILi8ELi1ELb0EN4cute5tupleIJNS5_1CILi128EEENS7_ILi48EEENS7_ILi256EEEEEELi256ENS_10bfloat16_tEfNS_4arch4Sm80ELb1ELb0ELb0ELb1ELb1ELb1ELb1ELb1EEENS1_21CollectiveEpilogueFwdINS6_IJS8_SA_S9_EEENS6_IJNS7_ILi1EEESI_SI_EEESC_SE_Li256ELb1ELb1ELb1ELb0EEENS1_36VarlenDynamicPersistentTileSchedulerILi128ELi48ELi256ELi256ELb1ELb1ELb0ELb1ELb1ELb1EEEEEEEEEvNT_6ParamsE,(.L_x_35 - _ZN7cutlass13device_kernelIN5flash19enable_sm80_to_sm89INS1_16FlashAttnFwdSm80INS1_25CollectiveMainloopFwdSm80ILi8ELi1ELb0EN4cute5tupleIJNS5_1CILi128EEENS7_ILi48EEENS7_ILi256EEEEEELi256ENS_10bfloat16_tEfNS_4arch4Sm80ELb1ELb0ELb0ELb1ELb1ELb1ELb1ELb1EEENS1_21CollectiveEpilogueFwdINS6_IJS8_SA_S9_EEENS6_IJNS7_ILi1EEESI_SI_EEESC_SE_Li256ELb1ELb1ELb1ELb0EEENS1_36VarlenDynamicPersistentTileSchedulerILi128ELi48ELi256ELi256ELb1ELb1ELb0ELb1ELb1ELb1EEEEEEEEEvNT_6ParamsE)
        .other          _ZN7cutlass13device_kernelIN5flash19enable_sm80_to_sm89INS1_16FlashAttnFwdSm80INS1_25CollectiveMainloopFwdSm80ILi8ELi1ELb0EN4cute5tupleIJNS5_1CILi128EEENS7_ILi48EEENS7_ILi256EEEEEELi256ENS_10bfloat16_tEfNS_4arch4Sm80ELb1ELb0ELb0ELb1ELb1ELb1ELb1ELb1EEENS1_21CollectiveEpilogueFwdINS6_IJS8_SA_S9_EEENS6_IJNS7_ILi1EEESI_SI_EEESC_SE_Li256ELb1ELb1ELb1ELb0EEENS1_36VarlenDynamicPersistentTileSchedulerILi128ELi48ELi256ELi256ELb1ELb1ELb0ELb1ELb1ELb1EEEEEEEEEvNT_6ParamsE,@"STO_CUDA_ENTRY STV_DEFAULT"
_ZN7cutlass13device_kernelIN5flash19enable_sm80_to_sm89INS1_16FlashAttnFwdSm80INS1_25CollectiveMainloopFwdSm80ILi8ELi1ELb0EN4cute5tupleIJNS5_1CILi128EEENS7_ILi48EEENS7_ILi256EEEEEELi256ENS_10bfloat16_tEfNS_4arch4Sm80ELb1ELb0ELb0ELb1ELb1ELb1ELb1ELb1EEENS1_21CollectiveEpilogueFwdINS6_IJS8_SA_S9_EEENS6_IJNS7_ILi1EEESI_SI_EEESC_SE_Li256ELb1ELb1ELb1ELb0EEENS1_36VarlenDynamicPersistentTileSchedulerILi128ELi48ELi256ELi256ELb1ELb1ELb0ELb1ELb1ELb1EEEEEEEEEvNT_6ParamsE:
[----:B------:R-:W-:Y:S01]  /*0000*/  LDC R1, c[0x0][0x28] ;  /* 0x00000a00ff017b82 */ /* 0x000fe20000000800 */
[----:B------:R-:W-:Y:S05]  /*0010*/  EXIT ;  /* 0x000000000000794d */ /* 0x000fea0003800000 */
.L_x_17:
        /* <DEDUP_REMOVED lines=14> */
.L_x_35:


//--------------------- .nv.shared.reserved.0     --------------------------
	.section	.nv.shared.reserved.0,"aw",@nobits
	.weak		__nv_reservedSMEM_offset_0_alias
	.size		__nv_reservedSMEM_offset_0_alias, 0, 0
	.other		__nv_reservedSMEM_offset_0_alias,@"STO_CUDA_RESERVED_SHARED STV_DEFAULT"
__nv_reservedSMEM_offset_0_alias:
	.zero		0


//--------------------- .nv.global                --------------------------
	.section	.nv.global,"aw",@nobits
.nv.global:
	.type		_ZN78_INTERNAL_fb80f8da_42_flash_fwd_hdim256_bf16_paged_split_sm80_cu_1f2e7571_34524cute1_E,@object
	.size		_ZN78_INTERNAL_fb80f8da_42_flash_fwd_hdim256_bf16_paged_split_sm80_cu_1f2e7571_34524cute1_E,(_ZN78_INTERNAL_fb80f8da_42_flash_fwd_hdim256_bf16_paged_split_sm80_cu_1f2e7571_34524cuda3std3__45__cpo6cbeginE - _ZN78_INTERNAL_fb80f8da_42_flash_fwd_hdim256_bf16_paged_split_sm80_cu_1f2e7571_34524cute1_E)
_ZN78_INTERNAL_fb80f8da_42_flash_fwd_hdim256_bf16_paged_split_sm80_cu_1f2e7571_34524cute1_E:
	.zero		1
	.type		_ZN78_INTERNAL_fb80f8da_42_flash_fwd_hdim256_bf16_paged_split_sm80_cu_1f2e7571_34524cuda3std3__45__cpo6cbeginE,@object
	.size		_ZN78_INTERNAL_fb80f8da_42_flash_fwd_hdim256_bf16_paged_split_sm80_cu_1f2e7571_34524cuda3std3__45__cpo6cbeginE,(_ZN78_INTERNAL_fb80f8da_42_flash_fwd_hdim256_bf16_paged_split_sm80_cu_1f2e7571_34524cuda3std3__48in_placeE - _ZN78_INTERNAL_fb80f8da_42_flash_fwd_hdim256_bf16_paged_split_sm80_cu_1f2e7571_34524cuda3std3__45__cpo6cbeginE)
_ZN78_INTERNAL_fb80f8da_42_flash_fwd_hdim256_bf16_paged_split_sm80_cu_1f2e7571_34524cuda3std3__45__cpo6cbeginE:
	.zero		1
	.type		_ZN78_INTERNAL_fb80f8da_42_flash_fwd_hdim256_bf16_paged_split_sm80_cu_1f2e7571_34524cuda3std3__48in_placeE,@object
	.size		_ZN78_INTERNAL_fb80f8da_42_flash_fwd_hdim256_bf16_paged_split_sm80_cu_1f2e7571_34524cuda3std3__48in_placeE,(_ZN78_INTERNAL_fb80f8da_42_flash_fwd_hdim256_bf16_paged_split_sm80_cu_1f2e7571_34524cuda3std6ranges3__45__cpo9iter_moveE - _ZN78_INTERNAL_fb80f8da_42_flash_fwd_hdim256_bf16_paged_split_sm80_cu_1f2e7571_34524cuda3std3__48in_placeE)
_ZN78_INTERNAL_fb80f8da_42_flash_fwd_hdim256_bf16_paged_split_sm80_cu_1f2e7571_34524cuda3std3__48in_placeE:
	.zero		1
	.type		_ZN78_INTERNAL_fb80f8da_42_flash_fwd_hdim256_bf16_paged_split_sm80_cu_1f2e7571_34524cuda3std6ranges3__45__cpo9iter_moveE,@object
	.size		_ZN78_INTERNAL_fb80f8da_42_flash_fwd_hdim256_bf16_paged_split_sm80_cu_1f2e7571_34524cuda3std6ranges3__45__cpo9iter_moveE,(_ZN78_INTERNAL_fb80f8da_42_flash_fwd_hdim256_bf16_paged_split_sm80_cu_1f2e7571_34524cuda3std3__45__cpo5beginE - _ZN78_INTERNAL_fb80f8da_42_flash_fwd_hdim256_bf16_paged_split_sm80_cu_1f2e7571_34524cuda3std6ranges3__45__cpo9iter_moveE)
_ZN78_INTERNAL_fb80f8da_42_flash_fwd_hdim256_bf16_paged_split_sm80_cu_1f2e7571_34524cuda3std6ranges3__45__cpo9iter_moveE:
	.zero		1
	.type		_ZN78_INTERNAL_fb80f8da_42_flash_fwd_hdim256_bf16_paged_split_sm80_cu_1f2e7571_34524cuda3std3__45__cpo5beginE,@object
	.size		_ZN78_INTERNAL_fb80f8da_42_flash_fwd_hdim256_bf16_paged_split_sm80_cu_1f2e7571_34524cuda3std3__45__cpo5beginE,(_ZN78_INTERNAL_fb80f8da_42_flash_fwd_hdim256_bf16_paged_split_sm80_cu_1f2e7571_34524cuda3std3__480_GLOBAL__N__fb80f8da_42_flash_fwd_hdim256_bf16_paged_split_sm80_cu_1f2e7571_34526ignoreE - _ZN78_INTERNAL_fb80f8da_42_flash_fwd_hdim256_bf16_paged_split_sm80_cu_1f2e7571_34524cuda3std3__45__cpo5beginE)
_ZN78_INTERNAL_fb80f8da_42_flash_fwd_hdim256_bf16_paged_split_sm80_cu_1f2e7571_34524cuda3std3__45__cpo5beginE:
	.zero		1
	.type		_ZN78_INTERNAL_fb80f8da_42_flash_fwd_hdim256_bf16_paged_split_sm80_cu_1f2e7571_34524cuda3std3__480_GLOBAL__N__fb80f8da_42_flash_fwd_hdim256_bf16_paged_split_sm80_cu_1f2e7571_34526ignoreE,@object
	.size		_ZN78_INTERNAL_fb80f8da_42_flash_fwd_hdim256_bf16_paged_split_sm80_cu_1f2e7571_34524cuda3std3__480_GLOBAL__N__fb80f8da_42_flash_fwd_hdim256_bf16_paged_split_sm80_cu_1f2e7571_34526ignoreE,(_ZN78_INTERNAL_fb80f8da_42_flash_fwd_hdim256_bf16_paged_split_sm80_cu_1f2e7571_34524cute7productE - _ZN78_INTERNAL_fb80f8da_42_flash_fwd_hdim256_bf16_paged_split_sm80_cu_1f2e7571_34524cuda3std3__480_GLOBAL__N__fb80f8da_42_flash_fwd_hdim256_bf16_paged_split_sm80_cu_1f2e7571_34526ignoreE)
_ZN78_INTERNAL_fb80f8da_42_flash_fwd_hdim256_bf16_paged_split_sm80_cu_1f2e7571_34524cuda3std3__480_GLOBAL__N__fb80f8da_42_flash_fwd_hdim256_bf16_paged_split_sm80_cu_1f2e7571_34526ignoreE:
	.zero		1
	.type		_ZN78_INTERNAL_fb80f8da_42_flash_fwd_hdim256_bf16_paged_split_sm80_cu_1f2e7571_34524cute7productE,@object
	.size		_ZN78_INTERNAL_fb80f8da_42_flash_fwd_hdim256_bf16_paged_split_sm80_cu_1f2e7571_34524cute7productE,(_ZN78_INTERNAL_fb80f8da_42_flash_fwd_hdim256_bf16_paged_split_sm80_cu_1f2e7571_34524cuda3std3__45__cpo3endE - _ZN78_INTERNAL_fb80f8da_42_flash_fwd_hdim256_bf16_paged_split_sm80_cu_1f2e7571_34524cute7productE)
_ZN78_INTERNAL_fb80f8da_42_flash_fwd_hdim256_bf16_paged_split_sm80_cu_1f2e7571_34524cute7productE:
	.zero		1
	.type		_ZN78_INTERNAL_fb80f8da_42_flash_fwd_hdim256_bf16_paged_split_sm80_cu_1f2e7571_34524cuda3std3__45__cpo3endE,@object
	.size		_ZN78_INTERNAL_fb80f8da_42_flash_fwd_hdim256_bf16_paged_split_sm80_cu_1f2e7571_34524cuda3std3__45__cpo3endE,(_ZN78_INTERNAL_fb80f8da_42_flash_fwd_hdim256_bf16_paged_split_sm80_cu_1f2e7571_34524cuda3std3__419piecewise_constructE - _ZN78_INTERNAL_fb80f8da_42_flash_fwd_hdim256_bf16_paged_split_sm80_cu_1f2e7571_34524cuda3std3__45__cpo3endE)
_ZN78_INTERNAL_fb80f8da_42_flash_fwd_hdim256_bf16_paged_split_sm80_cu_1f2e7571_34524cuda3std3__45__cpo3endE:
	.zero		1
	.type		_ZN78_INTERNAL_fb80f8da_42_flash_fwd_hdim256_bf16_paged_split_sm80_cu_1f2e7571_34524cuda3std3__419piecewise_constructE,@object
	.size		_ZN78_INTERNAL_fb80f8da_42_flash_fwd_hdim256_bf16_paged_split_sm80_cu_1f2e7571_34524cuda3std3__419piecewise_constructE,(_ZN78_INTERNAL_fb80f8da_42_flash_fwd_hdim256_bf16_paged_split_sm80_cu_1f2e7571_34524cuda3std3__45__cpo4cendE - _ZN78_INTERNAL_fb80f8da_42_flash_fwd_hdim256_bf16_paged_split_sm80_cu_1f2e7571_34524cuda3std3__419piecewise_constructE)
_ZN78_INTERNAL_fb80f8da_42_flash_fwd_hdim256_bf16_paged_split_sm80_cu_1f2e7571_34524cuda3std3__419piecewise_constructE:
	.zero		1
	.type		_ZN78_INTERNAL_fb80f8da_42_flash_fwd_hdim256_bf16_paged_split_sm80_cu_1f2e7571_34524cuda3std3__45__cpo4cendE,@object
	.size		_ZN78_INTERNAL_fb80f8da_42_flash_fwd_hdim256_bf16_paged_split_sm80_cu_1f2e7571_34524cuda3std3__45__cpo4cendE,(_ZN78_INTERNAL_fb80f8da_42_flash_fwd_hdim256_bf16_paged_split_sm80_cu_1f2e7571_34524cuda3std6ranges3__45__cpo4swapE - _ZN78_INTERNAL_fb80f8da_42_flash_fwd_hdim256_bf16_paged_split_sm80_cu_1f2e7571_34524cuda3std3__45__cpo4cendE)
_ZN78_INTERNAL_fb80f8da_42_flash_fwd_hdim256_bf16_paged_split_sm80_cu_1f2e7571_34524cuda3std3__45__cpo4cendE:
	.zero		1
	.type		_ZN78_INTERNAL_fb80f8da_42_flash_fwd_hdim256_bf16_paged_split_sm80_cu_1f2e7571_34524cuda3std6ranges3__45__cpo4swapE,@object
	.size		_ZN78_INTERNAL_fb80f8da_42_flash_fwd_hdim256_bf16_paged_split_sm80_cu_1f2e7571_34524cuda3std6ranges3__45__cpo4swapE,(.L_7 - _ZN78_INTERNAL_fb80f8da_42_flash_fwd_hdim256_bf16_paged_split_sm80_cu_1f2e7571_34524cuda3std6ranges3__45__cpo4swapE)
_ZN78_INTERNAL_fb80f8da_42_flash_fwd_hdim256_bf16_paged_split_sm80_cu_1f2e7571_34524cuda3std6ranges3__45__cpo4swapE:
	.zero		1
.L_7:


//--------------------- .nv.constant0._ZN7cutlass13device_kernelIN5flash19enable_sm80_to_sm89INS1_16FlashAttnFwdSm80INS1_25CollectiveMainloopFwdSm80ILi8ELi1ELb1EN4cute5tupleIJNS5_1CILi128EEENS7_ILi64EEENS7_ILi256EEEEEELi256ENS_10bfloat16_tEfNS_4arch4Sm80ELb0ELb0ELb0ELb0ELb1ELb0ELb1ELb1EEENS1_21CollectiveEpilogueFwdINS6_IJS8_SA_S9_EEENS6_IJNS7_ILi1EEESI_SI_EEESC_SE_Li256ELb0ELb1ELb1ELb0EEENS1_19SingleTileSchedulerILb0ELb1ELb1ELi128EEEEEEEEEvNT_6ParamsE --------------------------
	.section	.nv.constant0._ZN7cutlass13device_kernelIN5flash19enable_sm80_to_sm89INS1_16FlashAttnFwdSm80INS1_25CollectiveMainloopFwdSm80ILi8ELi1ELb1EN4cute5tupleIJNS5_1CILi128EEENS7_ILi64EEENS7_ILi256EEEEEELi256ENS_10bfloat16_tEfNS_4arch4Sm80ELb0ELb0ELb0ELb0ELb1ELb0ELb1ELb1EEENS1_21CollectiveEpilogueFwdINS6_IJS8_SA_S9_EEENS6_IJNS7_ILi1EEESI_SI_EEESC_SE_Li256ELb0ELb1ELb1ELb0EEENS1_19SingleTileSchedulerILb0ELb1ELb1ELi128EEEEEEEEEvNT_6ParamsE,"a",@progbits
	.sectionflags	@""
	.align	4
.nv.constant0._ZN7cutlass13device_kernelIN5flash19enable_sm80_to_sm89INS1_16FlashAttnFwdSm80INS1_25CollectiveMainloopFwdSm80ILi8ELi1ELb1EN4cute5tupleIJNS5_1CILi128EEENS7_ILi64EEENS7_ILi256EEEEEELi256ENS_10bfloat16_tEfNS_4arch4Sm80ELb0ELb0ELb0ELb0ELb1ELb0ELb1ELb1EEENS1_21CollectiveEpilogueFwdINS6_IJS8_SA_S9_EEENS6_IJNS7_ILi1EEESI_SI_EEESC_SE_Li256ELb0ELb1ELb1ELb0EEENS1_19SingleTileSchedulerILb0ELb1ELb1ELi128EEEEEEEEEvNT_6ParamsE:
	.zero		1576


//--------------------- .nv.constant0._ZN7cutlass13device_kernelIN5flash19enable_sm80_to_sm89INS1_16FlashAttnFwdSm80INS1_25CollectiveMainloopFwdSm80ILi8ELi1ELb1EN4cute5tupleIJNS5_1CILi128EEENS7_ILi48EEENS7_ILi256EEEEEELi256ENS_10bfloat16_tEfNS_4arch4Sm80ELb0ELb0ELb0ELb1ELb1ELb0ELb1ELb1EEENS1_21CollectiveEpilogueFwdINS6_IJS8_SA_S9_EEENS6_IJNS7_ILi1EEESI_SI_EEESC_SE_Li256ELb1ELb1ELb1ELb0EEENS1_36VarlenDynamicPersistentTileSchedulerILi128ELi48ELi256ELi256ELb1ELb1ELb0ELb0ELb1ELb1EEEEEEEEEvNT_6ParamsE --------------------------
	.section	.nv.constant0._ZN7cutlass13device_kernelIN5flash19enable_sm80_to_sm89INS1_16FlashAttnFwdSm80INS1_25CollectiveMainloopFwdSm80ILi8ELi1ELb1EN4cute5tupleIJNS5_1CILi128EEENS7_ILi48EEENS7_ILi256EEEEEELi256ENS_10bfloat16_tEfNS_4arch4Sm80ELb0ELb0ELb0ELb1ELb1ELb0ELb1ELb1EEENS1_21CollectiveEpilogueFwdINS6_IJS8_SA_S9_EEENS6_IJNS7_ILi1EEESI_SI_EEESC_SE_Li256ELb1ELb1ELb1ELb0EEENS1_36VarlenDynamicPersistentTileSchedulerILi128ELi48ELi256ELi256ELb1ELb1ELb0ELb0ELb1ELb1EEEEEEEEEvNT_6ParamsE,"a",@progbits
	.sectionflags	@""
	.align	4
.nv.constant0._ZN7cutlass13device_kernelIN5flash19enable_sm80_to_sm89INS1_16FlashAttnFwdSm80INS1_25CollectiveMainloopFwdSm80ILi8ELi1ELb1EN4cute5tupleIJNS5_1CILi128EEENS7_ILi48EEENS7_ILi256EEEEEELi256ENS_10bfloat16_tEfNS_4arch4Sm80ELb0ELb0ELb0ELb1ELb1ELb0ELb1ELb1EEENS1_21CollectiveEpilogueFwdINS6_IJS8_SA_S9_EEENS6_IJNS7_ILi1EEESI_SI_EEESC_SE_Li256ELb1ELb1ELb1ELb0EEENS1_36VarlenDynamicPersistentTileSchedulerILi128ELi48ELi256ELi256ELb1ELb1ELb0ELb0ELb1ELb1EEEEEEEEEvNT_6ParamsE:
	.zero		1608


//--------------------- .nv.constant0._ZN7cutlass13device_kernelIN5flash19enable_sm80_to_sm89INS1_16FlashAttnFwdSm80INS1_25CollectiveMainloopFwdSm80ILi8ELi1ELb0EN4cute5tupleIJNS5_1CILi128EEENS7_ILi32EEENS7_ILi256EEEEEELi256ENS_10bfloat16_tEfNS_4arch4Sm80ELb0ELb0ELb0ELb1ELb1ELb1ELb1ELb1EEENS1_21CollectiveEpilogueFwdINS6_IJS8_SA_S9_EEENS6_IJNS7_ILi1EEESI_SI_EEESC_SE_Li256ELb1ELb1ELb1ELb0EEENS1_36VarlenDynamicPersistentTileSchedulerILi128ELi32ELi256ELi256ELb1ELb1ELb0ELb0ELb1ELb1EEEEEEEEEvNT_6ParamsE --------------------------
	.section	.nv.constant0._ZN7cutlass13device_kernelIN5flash19enable_sm80_to_sm89INS1_16FlashAttnFwdSm80INS1_25CollectiveMainloopFwdSm80ILi8ELi1ELb0EN4cute5tupleIJNS5_1CILi128EEENS7_ILi32EEENS7_ILi256EEEEEELi256ENS_10bfloat16_tEfNS_4arch4Sm80ELb0ELb0ELb0ELb1ELb1ELb1ELb1ELb1EEENS1_21CollectiveEpilogueFwdINS6_IJS8_SA_S9_EEENS6_IJNS7_ILi1EEESI_SI_EEESC_SE_Li256ELb1ELb1ELb1ELb0EEENS1_36VarlenDynamicPersistentTileSchedulerILi128ELi32ELi256ELi256ELb1ELb1ELb0ELb0ELb1ELb1EEEEEEEEEvNT_6ParamsE,"a",@progbits
	.sectionflags	@""
	.align	4
.nv.constant0._ZN7cutlass13device_kernelIN5flash19enable_sm80_to_sm89INS1_16FlashAttnFwdSm80INS1_25CollectiveMainloopFwdSm80ILi8ELi1ELb0EN4cute5tupleIJNS5_1CILi128EEENS7_ILi32EEENS7_ILi256EEEEEELi256ENS_10bfloat16_tEfNS_4arch4Sm80ELb0ELb0ELb0ELb1ELb1ELb1ELb1ELb1EEENS1_21CollectiveEpilogueFwdINS6_IJS8_SA_S9_EEENS6_IJNS7_ILi1EEESI_SI_EEESC_SE_Li256ELb1ELb1ELb1ELb0EEENS1_36VarlenDynamicPersistentTileSchedulerILi128ELi32ELi256ELi256ELb1ELb1ELb0ELb0ELb1ELb1EEEEEEEEEvNT_6ParamsE:
	.zero		1608


//--------------------- .nv.constant0._ZN7cutlass13device_kernelIN5flash19enable_sm80_to_sm89INS1_16FlashAttnFwdSm80INS1_25CollectiveMainloopFwdSm80ILi8ELi1ELb1EN4cute5tupleIJNS5_1CILi128EEENS7_ILi48EEENS7_ILi256EEEEEELi256ENS_10bfloat16_tEfNS_4arch4Sm80ELb0ELb1ELb0ELb0ELb1ELb0ELb1ELb1EEENS1_21CollectiveEpilogueFwdINS6_IJS8_SA_S9_EEENS6_IJNS7_ILi1EEESI_SI_EEESC_SE_Li256ELb0ELb1ELb1ELb0EEENS1_19SingleTileSchedulerILb0ELb1ELb1ELi128EEEEEEEEEvNT_6ParamsE --------------------------
	.section	.nv.constant0._ZN7cutlass13device_kernelIN5flash19enable_sm80_to_sm89INS1_16FlashAttnFwdSm80INS1_25CollectiveMainloopFwdSm80ILi8ELi1ELb1EN4cute5tupleIJNS5_1CILi128EEENS7_ILi48EEENS7_ILi256EEEEEELi256ENS_10bfloat16_tEfNS_4arch4Sm80ELb0ELb1ELb0ELb0ELb1ELb0ELb1ELb1EEENS1_21CollectiveEpilogueFwdINS6_IJS8_SA_S9_EEENS6_IJNS7_ILi1EEESI_SI_EEESC_SE_Li256ELb0ELb1ELb1ELb0EEENS1_19SingleTileSchedulerILb0ELb1ELb1ELi128EEEEEEEEEvNT_6ParamsE,"a",@progbits
	.sectionflags	@""
	.align	4
.nv.constant0._ZN7cutlass13device_kernelIN5flash19enable_sm80_to_sm89INS1_16FlashAttnFwdSm80INS1_25CollectiveMainloopFwdSm80ILi8ELi1ELb1EN4cute5tupleIJNS5_1CILi128EEENS7_ILi48EEENS7_ILi256EEEEEELi256ENS_10bfloat16_tEfNS_4arch4Sm80ELb0ELb1ELb0ELb0ELb1ELb0ELb1ELb1EEENS1_21CollectiveEpilogueFwdINS6_IJS8_SA_S9_EEENS6_IJNS7_ILi1EEESI_SI_EEESC_SE_Li256ELb0ELb1ELb1ELb0EEENS1_19SingleTileSchedulerILb0ELb1ELb1ELi128EEEEEEEEEvNT_6ParamsE:
	.zero		1576


//--------------------- .nv.constant0._ZN7cutlass13device_kernelIN5flash19enable_sm80_to_sm89INS1_16FlashAttnFwdSm80INS1_25CollectiveMainloopFwdSm80ILi8ELi1ELb1EN4cute5tupleIJNS5_1CILi128EEENS7_ILi48EEENS7_ILi256EEEEEELi256ENS_10bfloat16_tEfNS_4arch4Sm80ELb0ELb1ELb0ELb1ELb1ELb0ELb1ELb1EEENS1_21CollectiveEpilogueFwdINS6_IJS8_SA_S9_EEENS6_IJNS7_ILi1EEESI_SI_EEESC_SE_Li256ELb1ELb1ELb1ELb0EEENS1_36VarlenDynamicPersistentTileSchedulerILi128ELi48ELi256ELi256ELb1ELb1ELb0ELb1ELb0ELb1EEEEEEEEEvNT_6ParamsE --------------------------
	.section	.nv.constant0._ZN7cutlass13device_kernelIN5flash19enable_sm80_to_sm89INS1_16FlashAttnFwdSm80INS1_25CollectiveMainloopFwdSm80ILi8ELi1ELb1EN4cute5tupleIJNS5_1CILi128EEENS7_ILi48EEENS7_ILi256EEEEEELi256ENS_10bfloat16_tEfNS_4arch4Sm80ELb0ELb1ELb0ELb1ELb1ELb0ELb1ELb1EEENS1_21CollectiveEpilogueFwdINS6_IJS8_SA_S9_EEENS6_IJNS7_ILi1EEESI_SI_EEESC_SE_Li256ELb1ELb1ELb1ELb0EEENS1_36VarlenDynamicPersistentTileSchedulerILi128ELi48ELi256ELi256ELb1ELb1ELb0ELb1ELb0ELb1EEEEEEEEEvNT_6ParamsE,"a",@progbits
	.sectionflags	@""
	.align	4
.nv.constant0._ZN7cutlass13device_kernelIN5flash19enable_sm80_to_sm89INS1_16FlashAttnFwdSm80INS1_25CollectiveMainloopFwdSm80ILi8ELi1ELb1EN4cute5tupleIJNS5_1CILi128EEENS7_ILi48EEENS7_ILi256EEEEEELi256ENS_10bfloat16_tEfNS_4arch4Sm80ELb0ELb1ELb0ELb1ELb1ELb0ELb1ELb1EEENS1_21CollectiveEpilogueFwdINS6_IJS8_SA_S9_EEENS6_IJNS7_ILi1EEESI_SI_EEESC_SE_Li256ELb1ELb1ELb1ELb0EEENS1_36VarlenDynamicPersistentTileSchedulerILi128ELi48ELi256ELi256ELb1ELb1ELb0ELb1ELb0ELb1EEEEEEEEEvNT_6ParamsE:
	.zero		1608


//--------------------- .nv.constant0._ZN7cutlass13device_kernelIN5flash19enable_sm80_to_sm89INS1_16FlashAttnFwdSm80INS1_25CollectiveMainloopFwdSm80ILi8ELi1ELb0EN4cute5tupleIJNS5_1CILi128EEENS7_ILi32EEENS7_ILi256EEEEEELi256ENS_10bfloat16_tEfNS_4arch4Sm80ELb0ELb1ELb0ELb1ELb1ELb1ELb1ELb1EEENS1_21CollectiveEpilogueFwdINS6_IJS8_SA_S9_EEENS6_IJNS7_ILi1EEESI_SI_EEESC_SE_Li256ELb1ELb1ELb1ELb0EEENS1_36VarlenDynamicPersistentTileSchedulerILi128ELi32ELi256ELi256ELb1ELb1ELb0ELb1ELb0ELb1EEEEEEEEEvNT_6ParamsE --------------------------
	.section	.nv.constant0._ZN7cutlass13device_kernelIN5flash19enable_sm80_to_sm89INS1_16FlashAttnFwdSm80INS1_25CollectiveMainloopFwdSm80ILi8ELi1ELb0EN4cute5tupleIJNS5_1CILi128EEENS7_ILi32EEENS7_ILi256EEEEEELi256ENS_10bfloat16_tEfNS_4arch4Sm80ELb0ELb1ELb0ELb1ELb1ELb1ELb1ELb1EEENS1_21CollectiveEpilogueFwdINS6_IJS8_SA_S9_EEENS6_IJNS7_ILi1EEESI_SI_EEESC_SE_Li256ELb1ELb1ELb1ELb0EEENS1_36VarlenDynamicPersistentTileSchedulerILi128ELi32ELi256ELi256ELb1ELb1ELb0ELb1ELb0ELb1EEEEEEEEEvNT_6ParamsE,"a",@progbits
	.sectionflags	@""
	.align	4
.nv.constant0._ZN7cutlass13device_kernelIN5flash19enable_sm80_to_sm89INS1_16FlashAttnFwdSm80INS1_25CollectiveMainloopFwdSm80ILi8ELi1ELb0EN4cute5tupleIJNS5_1CILi128EEENS7_ILi32EEENS7_ILi256EEEEEELi256ENS_10bfloat16_tEfNS_4arch4Sm80ELb0ELb1ELb0ELb1ELb1ELb1ELb1ELb1EEENS1_21CollectiveEpilogueFwdINS6_IJS8_SA_S9_EEENS6_IJNS7_ILi1EEESI_SI_EEESC_SE_Li256ELb1ELb1ELb1ELb0EEENS1_36VarlenDynamicPersistentTileSchedulerILi128ELi32ELi256ELi256ELb1ELb1ELb0ELb1ELb0ELb1EEEEEEEEEvNT_6ParamsE:
	.zero		1608


//--------------------- .nv.constant0._ZN7cutlass13device_kernelIN5flash19enable_sm80_to_sm89INS1_16FlashAttnFwdSm80INS1_25CollectiveMainloopFwdSm80ILi8ELi1ELb1EN4cute5tupleIJNS5_1CILi128EEENS7_ILi64EEENS7_ILi256EEEEEELi256ENS_10bfloat16_tEfNS_4arch4Sm80ELb1ELb0ELb0ELb0ELb1ELb0ELb1ELb1EEENS1_21CollectiveEpilogueFwdINS6_IJS8_SA_S9_EEENS6_IJNS7_ILi1EEESI_SI_EEESC_SE_Li256ELb0ELb1ELb1ELb0EEENS1_30DynamicPersistentTileSchedulerILi256ELi256ELb1ELb1ELb0EEEEEEEEEvNT_6ParamsE --------------------------
	.section	.nv.constant0._ZN7cutlass13device_kernelIN5flash19enable_sm80_to_sm89INS1_16FlashAttnFwdSm80INS1_25CollectiveMainloopFwdSm80ILi8ELi1ELb1EN4cute5tupleIJNS5_1CILi128EEENS7_ILi64EEENS7_ILi256EEEEEELi256ENS_10bfloat16_tEfNS_4arch4Sm80ELb1ELb0ELb0ELb0ELb1ELb0ELb1ELb1EEENS1_21CollectiveEpilogueFwdINS6_IJS8_SA_S9_EEENS6_IJNS7_ILi1EEESI_SI_EEESC_SE_Li256ELb0ELb1ELb1ELb0EEENS1_30DynamicPersistentTileSchedulerILi256ELi256ELb1ELb1ELb0EEEEEEEEEvNT_6ParamsE,"a",@progbits
	.sectionflags	@""
	.align	4
.nv.constant0._ZN7cutlass13device_kernelIN5flash19enable_sm80_to_sm89INS1_16FlashAttnFwdSm80INS1_25CollectiveMainloopFwdSm80ILi8ELi1ELb1EN4cute5tupleIJNS5_1CILi128EEENS7_ILi64EEENS7_ILi256EEEEEELi256ENS_10bfloat16_tEfNS_4arch4Sm80ELb1ELb0ELb0ELb0ELb1ELb0ELb1ELb1EEENS1_21CollectiveEpilogueFwdINS6_IJS8_SA_S9_EEENS6_IJNS7_ILi1EEESI_SI_EEESC_SE_Li256ELb0ELb1ELb1ELb0EEENS1_30DynamicPersistentTileSchedulerILi256ELi256ELb1ELb1ELb0EEEEEEEEEvNT_6ParamsE:
	.zero		1592


//--------------------- .nv.constant0._ZN7cutlass13device_kernelIN5flash19enable_sm80_to_sm89INS1_16FlashAttnFwdSm80INS1_25CollectiveMainloopFwdSm80ILi8ELi1ELb1EN4cute5tupleIJNS5_1CILi128EEENS7_ILi48EEENS7_ILi256EEEEEELi256ENS_10bfloat16_tEfNS_4arch4Sm80ELb1ELb0ELb0ELb1ELb1ELb0ELb1ELb1EEENS1_21CollectiveEpilogueFwdINS6_IJS8_SA_S9_EEENS6_IJNS7_ILi1EEESI_SI_EEESC_SE_Li256ELb1ELb1ELb1ELb0EEENS1_36VarlenDynamicPersistentTileSchedulerILi128ELi48ELi256ELi256ELb1ELb1ELb0ELb1ELb1ELb1EEEEEEEEEvNT_6ParamsE --------------------------
	.section	.nv.constant0._ZN7cutlass13device_kernelIN5flash19enable_sm80_to_sm89INS1_16FlashAttnFwdSm80INS1_25CollectiveMainloopFwdSm80ILi8ELi1ELb1EN4cute5tupleIJNS5_1CILi128EEENS7_ILi48EEENS7_ILi256EEEEEELi256ENS_10bfloat16_tEfNS_4arch4Sm80ELb1ELb0ELb0ELb1ELb1ELb0ELb1ELb1EEENS1_21CollectiveEpilogueFwdINS6_IJS8_SA_S9_EEENS6_IJNS7_ILi1EEESI_SI_EEESC_SE_Li256ELb1ELb1ELb1ELb0EEENS1_36VarlenDynamicPersistentTileSchedulerILi128ELi48ELi256ELi256ELb1ELb1ELb0ELb1ELb1ELb1EEEEEEEEEvNT_6ParamsE,"a",@progbits
	.sectionflags	@""
	.align	4
.nv.constant0._ZN7cutlass13device_kernelIN5flash19enable_sm80_to_sm89INS1_16FlashAttnFwdSm80INS1_25CollectiveMainloopFwdSm80ILi8ELi1ELb1EN4cute5tupleIJNS5_1CILi128EEENS7_ILi48EEENS7_ILi256EEEEEELi256ENS_10bfloat16_tEfNS_4arch4Sm80ELb1ELb0ELb0ELb1ELb1ELb0ELb1ELb1EEENS1_21CollectiveEpilogueFwdINS6_IJS8_SA_S9_EEENS6_IJNS7_ILi1EEESI_SI_EEESC_SE_Li256ELb1ELb1ELb1ELb0EEENS1_36VarlenDynamicPersistentTileSchedulerILi128ELi48ELi256ELi256ELb1ELb1ELb0ELb1ELb1ELb1EEEEEEEEEvNT_6ParamsE:
	.zero		1608


//--------------------- .nv.constant0._ZN7cutlass13device_kernelIN5flash19enable_sm80_to_sm89INS1_16FlashAttnFwdSm80INS1_25CollectiveMainloopFwdSm80ILi8ELi1ELb0EN4cute5tupleIJNS5_1CILi128EEENS7_ILi32EEENS7_ILi256EEEEEELi256ENS_10bfloat16_tEfNS_4arch4Sm80ELb1ELb0ELb0ELb1ELb1ELb1ELb1ELb1EEENS1_21CollectiveEpilogueFwdINS6_IJS8_SA_S9_EEENS6_IJNS7_ILi1EEESI_SI_EEESC_SE_Li256ELb1ELb1ELb1ELb0EEENS1_36VarlenDynamicPersistentTileSchedulerILi128ELi32ELi256ELi256ELb1ELb1ELb0ELb1ELb1ELb1EEEEEEEEEvNT_6ParamsE --------------------------
	.section	.nv.constant0._ZN7cutlass13device_kernelIN5flash19enable_sm80_to_sm89INS1_16FlashAttnFwdSm80INS1_25CollectiveMainloopFwdSm80ILi8ELi1ELb0EN4cute5tupleIJNS5_1CILi128EEENS7_ILi32EEENS7_ILi256EEEEEELi256ENS_10bfloat16_tEfNS_4arch4Sm80ELb1ELb0ELb0ELb1ELb1ELb1ELb1ELb1EEENS1_21CollectiveEpilogueFwdINS6_IJS8_SA_S9_EEENS6_IJNS7_ILi1EEESI_SI_EEESC_SE_Li256ELb1ELb1ELb1ELb0EEENS1_36VarlenDynamicPersistentTileSchedulerILi128ELi32ELi256ELi256ELb1ELb1ELb0ELb1ELb1ELb1EEEEEEEEEvNT_6ParamsE,"a",@progbits
	.sectionflags	@""
	.align	4
.nv.constant0._ZN7cutlass13device_kernelIN5flash19enable_sm80_to_sm89INS1_16FlashAttnFwdSm80INS1_25CollectiveMainloopFwdSm80ILi8ELi1ELb0EN4cute5tupleIJNS5_1CILi128EEENS7_ILi32EEENS7_ILi256EEEEEELi256ENS_10bfloat16_tEfNS_4arch4Sm80ELb1ELb0ELb0ELb1ELb1ELb1ELb1ELb1EEENS1_21CollectiveEpilogueFwdINS6_IJS8_SA_S9_EEENS6_IJNS7_ILi1EEESI_SI_EEESC_SE_Li256ELb1ELb1ELb1ELb0EEENS1_36VarlenDynamicPersistentTileSchedulerILi128ELi32ELi256ELi256ELb1ELb1ELb0ELb1ELb1ELb1EEEEEEEEEvNT_6ParamsE:
	.zero		1608


//--------------------- .nv.constant0._ZN7cutlass13device_kernelIN5flash19enable_sm80_to_sm89INS1_16FlashAttnFwdSm80INS1_25CollectiveMainloopFwdSm80ILi8ELi1ELb0EN4cute5tupleIJNS5_1CILi128EEENS7_ILi96EEENS7_ILi256EEEEEELi256ENS_10bfloat16_tEfNS_4arch4Sm80ELb0ELb0ELb0ELb0ELb1ELb0ELb1ELb1EEENS1_21CollectiveEpilogueFwdINS6_IJS8_SA_S9_EEENS6_IJNS7_ILi1EEESI_SI_EEESC_SE_Li256ELb0ELb1ELb1ELb0EEENS1_19SingleTileSchedulerILb0ELb1ELb1ELi128EEEEEEEEEvNT_6ParamsE --------------------------
	.section	.nv.constant0._ZN7cutlass13device_kernelIN5flash19enable_sm80_to_sm89INS1_16FlashAttnFwdSm80INS1_25CollectiveMainloopFwdSm80ILi8ELi1ELb0EN4cute5tupleIJNS5_1CILi128EEENS7_ILi96EEENS7_ILi256EEEEEELi256ENS_10bfloat16_tEfNS_4arch4Sm80ELb0ELb0ELb0ELb0ELb1ELb0ELb1ELb1EEENS1_21CollectiveEpilogueFwdINS6_IJS8_SA_S9_EEENS6_IJNS7_ILi1EEESI_SI_EEESC_SE_Li256ELb0ELb1ELb1ELb0EEENS1_19SingleTileSchedulerILb0ELb1ELb1ELi128EEEEEEEEEvNT_6ParamsE,"a",@progbits
	.sectionflags	@""
	.align	4
.nv.constant0._ZN7cutlass13device_kernelIN5flash19enable_sm80_to_sm89INS1_16FlashAttnFwdSm80INS1_25CollectiveMainloopFwdSm80ILi8ELi1ELb0EN4cute5tupleIJNS5_1CILi128EEENS7_ILi96EEENS7_ILi256EEEEEELi256ENS_10bfloat16_tEfNS_4arch4Sm80ELb0ELb0ELb0ELb0ELb1ELb0ELb1ELb1EEENS1_21CollectiveEpilogueFwdINS6_IJS8_SA_S9_EEENS6_IJNS7_ILi1EEESI_SI_EEESC_SE_Li256ELb0ELb1ELb1ELb0EEENS1_19SingleTileSchedulerILb0ELb1ELb1ELi128EEEEEEEEEvNT_6ParamsE:
	.zero		1576


//--------------------- .nv.constant0._ZN7cutlass13device_kernelIN5flash19enable_sm80_to_sm89INS1_16FlashAttnFwdSm80INS1_25CollectiveMainloopFwdSm80ILi8ELi1ELb0EN4cute5tupleIJNS5_1CILi128EEENS7_ILi64EEENS7_ILi256EEEEEELi256ENS_10bfloat16_tEfNS_4arch4Sm80ELb0ELb0ELb0ELb1ELb1ELb0ELb1ELb1EEENS1_21CollectiveEpilogueFwdINS6_IJS8_SA_S9_EEENS6_IJNS7_ILi1EEESI_SI_EEESC_SE_Li256ELb1ELb1ELb1ELb0EEENS1_36VarlenDynamicPersistentTileSchedulerILi128ELi64ELi256ELi256ELb1ELb1ELb0ELb0ELb1ELb1EEEEEEEEEvNT_6ParamsE --------------------------
	.section	.nv.constant0._ZN7cutlass13device_kernelIN5flash19enable_sm80_to_sm89INS1_16FlashAttnFwdSm80INS1_25CollectiveMainloopFwdSm80ILi8ELi1ELb0EN4cute5tupleIJNS5_1CILi128EEENS7_ILi64EEENS7_ILi256EEEEEELi256ENS_10bfloat16_tEfNS_4arch4Sm80ELb0ELb0ELb0ELb1ELb1ELb0ELb1ELb1EEENS1_21CollectiveEpilogueFwdINS6_IJS8_SA_S9_EEENS6_IJNS7_ILi1EEESI_SI_EEESC_SE_Li256ELb1ELb1ELb1ELb0EEENS1_36VarlenDynamicPersistentTileSchedulerILi128ELi64ELi256ELi256ELb1ELb1ELb0ELb0ELb1ELb1EEEEEEEEEvNT_6ParamsE,"a",@progbits
	.sectionflags	@""
	.align	4
.nv.constant0._ZN7cutlass13device_kernelIN5flash19enable_sm80_to_sm89INS1_16FlashAttnFwdSm80INS1_25CollectiveMainloopFwdSm80ILi8ELi1ELb0EN4cute5tupleIJNS5_1CILi128EEENS7_ILi64EEENS7_ILi256EEEEEELi256ENS_10bfloat16_tEfNS_4arch4Sm80ELb0ELb0ELb0ELb1ELb1ELb0ELb1ELb1EEENS1_21CollectiveEpilogueFwdINS6_IJS8_SA_S9_EEENS6_IJNS7_ILi1EEESI_SI_EEESC_SE_Li256ELb1ELb1ELb1ELb0EEENS1_36VarlenDynamicPersistentTileSchedulerILi128ELi64ELi256ELi256ELb1ELb1ELb0ELb0ELb1ELb1EEEEEEEEEvNT_6ParamsE:
	.zero		1608


//--------------------- .nv.constant0._ZN7cutlass13device_kernelIN5flash19enable_sm80_to_sm89INS1_16FlashAttnFwdSm80INS1_25CollectiveMainloopFwdSm80ILi8ELi1ELb0EN4cute5tupleIJNS5_1CILi128EEENS7_ILi48EEENS7_ILi256EEEEEELi256ENS_10bfloat16_tEfNS_4arch4Sm80ELb0ELb0ELb0ELb1ELb1ELb1ELb1ELb1EEENS1_21CollectiveEpilogueFwdINS6_IJS8_SA_S9_EEENS6_IJNS7_ILi1EEESI_SI_EEESC_SE_Li256ELb1ELb1ELb1ELb0EEENS1_36VarlenDynamicPersistentTileSchedulerILi128ELi48ELi256ELi256ELb1ELb1ELb0ELb0ELb1ELb1EEEEEEEEEvNT_6ParamsE --------------------------
	.section	.nv.constant0._ZN7cutlass13device_kernelIN5flash19enable_sm80_to_sm89INS1_16FlashAttnFwdSm80INS1_25CollectiveMainloopFwdSm80ILi8ELi1ELb0EN4cute5tupleIJNS5_1CILi128EEENS7_ILi48EEENS7_ILi256EEEEEELi256ENS_10bfloat16_tEfNS_4arch4Sm80ELb0ELb0ELb0ELb1ELb1ELb1ELb1ELb1EEENS1_21CollectiveEpilogueFwdINS6_IJS8_SA_S9_EEENS6_IJNS7_ILi1EEESI_SI_EEESC_SE_Li256ELb1ELb1ELb1ELb0EEENS1_36VarlenDynamicPersistentTileSchedulerILi128ELi48ELi256ELi256ELb1ELb1ELb0ELb0ELb1ELb1EEEEEEEEEvNT_6ParamsE,"a",@progbits
	.sectionflags	@""
	.align	4
.nv.constant0._ZN7cutlass13device_kernelIN5flash19enable_sm80_to_sm89INS1_16FlashAttnFwdSm80INS1_25CollectiveMainloopFwdSm80ILi8ELi1ELb0EN4cute5tupleIJNS5_1CILi128EEENS7_ILi48EEENS7_ILi256EEEEEELi256ENS_10bfloat16_tEfNS_4arch4Sm80ELb0ELb0ELb0ELb1ELb1ELb1ELb1ELb1EEENS1_21CollectiveEpilogueFwdINS6_IJS8_SA_S9_EEENS6_IJNS7_ILi1EEESI_SI_EEESC_SE_Li256ELb1ELb1ELb1ELb0EEENS1_36VarlenDynamicPersistentTileSchedulerILi128ELi48ELi256ELi256ELb1ELb1ELb0ELb0ELb1ELb1EEEEEEEEEvNT_6ParamsE:
	.zero		1608


//--------------------- .nv.constant0._ZN7cutlass13device_kernelIN5flash19enable_sm80_to_sm89INS1_16FlashAttnFwdSm80INS1_25CollectiveMainloopFwdSm80ILi8ELi1ELb0EN4cute5tupleIJNS5_1CILi128EEENS7_ILi64EEENS7_ILi256EEEEEELi256ENS_10bfloat16_tEfNS_4arch4Sm80ELb0ELb1ELb0ELb0ELb1ELb0ELb1ELb1EEENS1_21CollectiveEpilogueFwdINS6_IJS8_SA_S9_EEENS6_IJNS7_ILi1EEESI_SI_EEESC_SE_Li256ELb0ELb1ELb1ELb0EEENS1_19SingleTileSchedulerILb0ELb1ELb1ELi128EEEEEEEEEvNT_6ParamsE --------------------------
	.section	.nv.constant0._ZN7cutlass13device_kernelIN5flash19enable_sm80_to_sm89INS1_16FlashAttnFwdSm80INS1_25CollectiveMainloopFwdSm80ILi8ELi1ELb0EN4cute5tupleIJNS5_1CILi128EEENS7_ILi64EEENS7_ILi256EEEEEELi256ENS_10bfloat16_tEfNS_4arch4Sm80ELb0ELb1ELb0ELb0ELb1ELb0ELb1ELb1EEENS1_21CollectiveEpilogueFwdINS6_IJS8_SA_S9_EEENS6_IJNS7_ILi1EEESI_SI_EEESC_SE_Li256ELb0ELb1ELb1ELb0EEENS1_19SingleTileSchedulerILb0ELb1ELb1ELi128EEEEEEEEEvNT_6ParamsE,"a",@progbits
	.sectionflags	@""
	.align	4
.nv.constant0._ZN7cutlass13device_kernelIN5flash19enable_sm80_to_sm89INS1_16FlashAttnFwdSm80INS1_25CollectiveMainloopFwdSm80ILi8ELi1ELb0EN4cute5tupleIJNS5_1CILi128EEENS7_ILi64EEENS7_ILi256EEEEEELi256ENS_10bfloat16_tEfNS_4arch4Sm80ELb0ELb1ELb0ELb0ELb1ELb0ELb1ELb1EEENS1_21CollectiveEpilogueFwdINS6_IJS8_SA_S9_EEENS6_IJNS7_ILi1EEESI_SI_EEESC_SE_Li256ELb0ELb1ELb1ELb0EEENS1_19SingleTileSchedulerILb0ELb1ELb1ELi128EEEEEEEEEvNT_6ParamsE:
	.zero		1576


//--------------------- .nv.constant0._ZN7cutlass13device_kernelIN5flash19enable_sm80_to_sm89INS1_16FlashAttnFwdSm80INS1_25CollectiveMainloopFwdSm80ILi8ELi1ELb0EN4cute5tupleIJNS5_1CILi128EEENS7_ILi64EEENS7_ILi256EEEEEELi256ENS_10bfloat16_tEfNS_4arch4Sm80ELb0ELb1ELb0ELb1ELb1ELb0ELb1ELb1EEENS1_21CollectiveEpilogueFwdINS6_IJS8_SA_S9_EEENS6_IJNS7_ILi1EEESI_SI_EEESC_SE_Li256ELb1ELb1ELb1ELb0EEENS1_36VarlenDynamicPersistentTileSchedulerILi128ELi64ELi256ELi256ELb1ELb1ELb0ELb1ELb0ELb1EEEEEEEEEvNT_6ParamsE --------------------------
	.section	.nv.constant0._ZN7cutlass13device_kernelIN5flash19enable_sm80_to_sm89INS1_16FlashAttnFwdSm80INS1_25CollectiveMainloopFwdSm80ILi8ELi1ELb0EN4cute5tupleIJNS5_1CILi128EEENS7_ILi64EEENS7_ILi256EEEEEELi256ENS_10bfloat16_tEfNS_4arch4Sm80ELb0ELb1ELb0ELb1ELb1ELb0ELb1ELb1EEENS1_21CollectiveEpilogueFwdINS6_IJS8_SA_S9_EEENS6_IJNS7_ILi1EEESI_SI_EEESC_SE_Li256ELb1ELb1ELb1ELb0EEENS1_36VarlenDynamicPersistentTileSchedulerILi128ELi64ELi256ELi256ELb1ELb1ELb0ELb1ELb0ELb1EEEEEEEEEvNT_6ParamsE,"a",@progbits
	.sectionflags	@""
	.align	4
.nv.constant0._ZN7cutlass13device_kernelIN5flash19enable_sm80_to_sm89INS1_16FlashAttnFwdSm80INS1_25CollectiveMainloopFwdSm80ILi8ELi1ELb0EN4cute5tupleIJNS5_1CILi128EEENS7_ILi64EEENS7_ILi256EEEEEELi256ENS_10bfloat16_tEfNS_4arch4Sm80ELb0ELb1ELb0ELb1ELb1ELb0ELb1ELb1EEENS1_21CollectiveEpilogueFwdINS6_IJS8_SA_S9_EEENS6_IJNS7_ILi1EEESI_SI_EEESC_SE_Li256ELb1ELb1ELb1ELb0EEENS1_36VarlenDynamicPersistentTileSchedulerILi128ELi64ELi256ELi256ELb1ELb1ELb0ELb1ELb0ELb1EEEEEEEEEvNT_6ParamsE:
	.zero		1608


//--------------------- .nv.constant0._ZN7cutlass13device_kernelIN5flash19enable_sm80_to_sm89INS1_16FlashAttnFwdSm80INS1_25CollectiveMainloopFwdSm80ILi8ELi1ELb0EN4cute5tupleIJNS5_1CILi128EEENS7_ILi48EEENS7_ILi256EEEEEELi256ENS_10bfloat16_tEfNS_4arch4Sm80ELb0ELb1ELb0ELb1ELb1ELb1ELb1ELb1EEENS1_21CollectiveEpilogueFwdINS6_IJS8_SA_S9_EEENS6_IJNS7_ILi1EEESI_SI_EEESC_SE_Li256ELb1ELb1ELb1ELb0EEENS1_36VarlenDynamicPersistentTileSchedulerILi128ELi48ELi256ELi256ELb1ELb1ELb0ELb1ELb0ELb1EEEEEEEEEvNT_6ParamsE --------------------------
	.section	.nv.constant0._ZN7cutlass13device_kernelIN5flash19enable_sm80_to_sm89INS1_16FlashAttnFwdSm80INS1_25CollectiveMainloopFwdSm80ILi8ELi1ELb0EN4cute5tupleIJNS5_1CILi128EEENS7_ILi48EEENS7_ILi256EEEEEELi256ENS_10bfloat16_tEfNS_4arch4Sm80ELb0ELb1ELb0ELb1ELb1ELb1ELb1ELb1EEENS1_21CollectiveEpilogueFwdINS6_IJS8_SA_S9_EEENS6_IJNS7_ILi1EEESI_SI_EEESC_SE_Li256ELb1ELb1ELb1ELb0EEENS1_36VarlenDynamicPersistentTileSchedulerILi128ELi48ELi256ELi256ELb1ELb1ELb0ELb1ELb0ELb1EEEEEEEEEvNT_6ParamsE,"a",@progbits
	.sectionflags	@""
	.align	4
.nv.constant0._ZN7cutlass13device_kernelIN5flash19enable_sm80_to_sm89INS1_16FlashAttnFwdSm80INS1_25CollectiveMainloopFwdSm80ILi8ELi1ELb0EN4cute5tupleIJNS5_1CILi128EEENS7_ILi48EEENS7_ILi256EEEEEELi256ENS_10bfloat16_tEfNS_4arch4Sm80ELb0ELb1ELb0ELb1ELb1ELb1ELb1ELb1EEENS1_21CollectiveEpilogueFwdINS6_IJS8_SA_S9_EEENS6_IJNS7_ILi1EEESI_SI_EEESC_SE_Li256ELb1ELb1ELb1ELb0EEENS1_36VarlenDynamicPersistentTileSchedulerILi128ELi48ELi256ELi256ELb1ELb1ELb0ELb1ELb0ELb1EEEEEEEEEvNT_6ParamsE:
	.zero		1608


//--------------------- .nv.constant0._ZN7cutlass13device_kernelIN5flash19enable_sm80_to_sm89INS1_16FlashAttnFwdSm80INS1_25CollectiveMainloopFwdSm80ILi8ELi1ELb0EN4cute5tupleIJNS5_1CILi128EEENS7_ILi96EEENS7_ILi256EEEEEELi256ENS_10bfloat16_tEfNS_4arch4Sm80ELb1ELb0ELb0ELb0ELb1ELb0ELb1ELb1EEENS1_21CollectiveEpilogueFwdINS6_IJS8_SA_S9_EEENS6_IJNS7_ILi1EEESI_SI_EEESC_SE_Li256ELb0ELb1ELb1ELb0EEENS1_30DynamicPersistentTileSchedulerILi256ELi256ELb1ELb1ELb0EEEEEEEEEvNT_6ParamsE --------------------------
	.section	.nv.constant0._ZN7cutlass13device_kernelIN5flash19enable_sm80_to_sm89INS1_16FlashAttnFwdSm80INS1_25CollectiveMainloopFwdSm80ILi8ELi1ELb0EN4cute5tupleIJNS5_1CILi128EEENS7_ILi96EEENS7_ILi256EEEEEELi256ENS_10bfloat16_tEfNS_4arch4Sm80ELb1ELb0ELb0ELb0ELb1ELb0ELb1ELb1EEENS1_21CollectiveEpilogueFwdINS6_IJS8_SA_S9_EEENS6_IJNS7_ILi1EEESI_SI_EEESC_SE_Li256ELb0ELb1ELb1ELb0EEENS1_30DynamicPersistentTileSchedulerILi256ELi256ELb1ELb1ELb0EEEEEEEEEvNT_6ParamsE,"a",@progbits
	.sectionflags	@""
	.align	4
.nv.constant0._ZN7cutlass13device_kernelIN5flash19enable_sm80_to_sm89INS1_16FlashAttnFwdSm80INS1_25CollectiveMainloopFwdSm80ILi8ELi1ELb0EN4cute5tupleIJNS5_1CILi128EEENS7_ILi96EEENS7_ILi256EEEEEELi256ENS_10bfloat16_tEfNS_4arch4Sm80ELb1ELb0ELb0ELb0ELb1ELb0ELb1ELb1EEENS1_21CollectiveEpilogueFwdINS6_IJS8_SA_S9_EEENS6_IJNS7_ILi1EEESI_SI_EEESC_SE_Li256ELb0ELb1ELb1ELb0EEENS1_30DynamicPersistentTileSchedulerILi256ELi256ELb1ELb1ELb0EEEEEEEEEvNT_6ParamsE:
	.zero		1592


//--------------------- .nv.constant0._ZN7cutlass13device_kernelIN5flash19enable_sm80_to_sm89INS1_16FlashAttnFwdSm80INS1_25CollectiveMainloopFwdSm80ILi8ELi1ELb0EN4cute5tupleIJNS5_1CILi128EEENS7_ILi64EEENS7_ILi256EEEEEELi256ENS_10bfloat16_tEfNS_4arch4Sm80ELb1ELb0ELb0ELb1ELb1ELb0ELb1ELb1EEENS1_21CollectiveEpilogueFwdINS6_IJS8_SA_S9_EEENS6_IJNS7_ILi1EEESI_SI_EEESC_SE_Li256ELb1ELb1ELb1ELb0EEENS1_36VarlenDynamicPersistentTileSchedulerILi128ELi64ELi256ELi256ELb1ELb1ELb0ELb1ELb1ELb1EEEEEEEEEvNT_6ParamsE --------------------------
	.section	.nv.constant0._ZN7cutlass13device_kernelIN5flash19enable_sm80_to_sm89INS1_16FlashAttnFwdSm80INS1_25CollectiveMainloopFwdSm80ILi8ELi1ELb0EN4cute5tupleIJNS5_1CILi128EEENS7_ILi64EEENS7_ILi256EEEEEELi256ENS_10bfloat16_tEfNS_4arch4Sm80ELb1ELb0ELb0ELb1ELb1ELb0ELb1ELb1EEENS1_21CollectiveEpilogueFwdINS6_IJS8_SA_S9_EEENS6_IJNS7_ILi1EEESI_SI_EEESC_SE_Li256ELb1ELb1ELb1ELb0EEENS1_36VarlenDynamicPersistentTileSchedulerILi128ELi64ELi256ELi256ELb1ELb1ELb0ELb1ELb1ELb1EEEEEEEEEvNT_6ParamsE,"a",@progbits
	.sectionflags	@""
	.align	4
.nv.constant0._ZN7cutlass13device_kernelIN5flash19enable_sm80_to_sm89INS1_16FlashAttnFwdSm80INS1_25CollectiveMainloopFwdSm80ILi8ELi1ELb0EN4cute5tupleIJNS5_1CILi128EEENS7_ILi64EEENS7_ILi256EEEEEELi256ENS_10bfloat16_tEfNS_4arch4Sm80ELb1ELb0ELb0ELb1ELb1ELb0ELb1ELb1EEENS1_21CollectiveEpilogueFwdINS6_IJS8_SA_S9_EEENS6_IJNS7_ILi1EEESI_SI_EEESC_SE_Li256ELb1ELb1ELb1ELb0EEENS1_36VarlenDynamicPersistentTileSchedulerILi128ELi64ELi256ELi256ELb1ELb1ELb0ELb1ELb1ELb1EEEEEEEEEvNT_6ParamsE:
	.zero		1608


//--------------------- .nv.constant0._ZN7cutlass13device_kernelIN5flash19enable_sm80_to_sm89INS1_16FlashAttnFwdSm80INS1_25CollectiveMainloopFwdSm80ILi8ELi1ELb0EN4cute5tupleIJNS5_1CILi128EEENS7_ILi48EEENS7_ILi256EEEEEELi256ENS_10bfloat16_tEfNS_4arch4Sm80ELb1ELb0ELb0ELb1ELb1ELb1ELb1ELb1EEENS1_21CollectiveEpilogueFwdINS6_IJS8_SA_S9_EEENS6_IJNS7_ILi1EEESI_SI_EEESC_SE_Li256ELb1ELb1ELb1ELb0EEENS1_36VarlenDynamicPersistentTileSchedulerILi128ELi48ELi256ELi256ELb1ELb1ELb0ELb1ELb1ELb1EEEEEEEEEvNT_6ParamsE --------------------------
	.section	.nv.constant0._ZN7cutlass13device_kernelIN5flash19enable_sm80_to_sm89INS1_16FlashAttnFwdSm80INS1_25CollectiveMainloopFwdSm80ILi8ELi1ELb0EN4cute5tupleIJNS5_1CILi128EEENS7_ILi48EEENS7_ILi256EEEEEELi256ENS_10bfloat16_tEfNS_4arch4Sm80ELb1ELb0ELb0ELb1ELb1ELb1ELb1ELb1EEENS1_21CollectiveEpilogueFwdINS6_IJS8_SA_S9_EEENS6_IJNS7_ILi1EEESI_SI_EEESC_SE_Li256ELb1ELb1ELb1ELb0EEENS1_36VarlenDynamicPersistentTileSchedulerILi128ELi48ELi256ELi256ELb1ELb1ELb0ELb1ELb1ELb1EEEEEEEEEvNT_6ParamsE,"a",@progbits
	.sectionflags	@""
	.align	4
.nv.constant0._ZN7cutlass13device_kernelIN5flash19enable_sm80_to_sm89INS1_16FlashAttnFwdSm80INS1_25CollectiveMainloopFwdSm80ILi8ELi1ELb0EN4cute5tupleIJNS5_1CILi128EEENS7_ILi48EEENS7_ILi256EEEEEELi256ENS_10bfloat16_tEfNS_4arch4Sm80ELb1ELb0ELb0ELb1ELb1ELb1ELb1ELb1EEENS1_21CollectiveEpilogueFwdINS6_IJS8_SA_S9_EEENS6_IJNS7_ILi1EEESI_SI_EEESC_SE_Li256ELb1ELb1ELb1ELb0EEENS1_36VarlenDynamicPersistentTileSchedulerILi128ELi48ELi256ELi256ELb1ELb1ELb0ELb1ELb1ELb1EEEEEEEEEvNT_6ParamsE:
	.zero		1608


//--------------------- SYMBOLS --------------------------

	.type		.nv.reservedSmem.offset0,@object
	.size		.nv.reservedSmem.offset0,0x4
